//
// Generated by NVIDIA NVVM Compiler
//
// Compiler Build ID: CL-36424714
// Cuda compilation tools, release 13.0, V13.0.88
// Based on NVVM 20.0.0
//

.version 9.0
.target sm_100
.address_size 64

	// .globl	_Z13conv1DKernel0PfS_S_
.const .align 4 .b8 const_flt[400];
// _ZZ13conv1DKernel3PfS_E6s_Data has been demoted

.visible .entry _Z13conv1DKernel0PfS_S_(
	.param .u64 .ptr .align 1 _Z13conv1DKernel0PfS_S__param_0,
	.param .u64 .ptr .align 1 _Z13conv1DKernel0PfS_S__param_1,
	.param .u64 .ptr .align 1 _Z13conv1DKernel0PfS_S__param_2
)
{
	.reg .pred 	%p<3>;
	.reg .b32 	%r<12>;
	.reg .b32 	%f<16>;
	.reg .b64 	%rd<16>;

	ld.param.u64 	%rd6, [_Z13conv1DKernel0PfS_S__param_0];
	ld.param.u64 	%rd7, [_Z13conv1DKernel0PfS_S__param_1];
	ld.param.u64 	%rd8, [_Z13conv1DKernel0PfS_S__param_2];
	mov.u32 	%r6, %ctaid.x;
	mov.u32 	%r7, %ntid.x;
	mov.u32 	%r8, %tid.x;
	mad.lo.s32 	%r10, %r6, %r7, %r8;
	setp.gt.s32 	%p1, %r10, 16777116;
	@%p1 bra 	$L__BB0_3;
	cvta.to.global.u64 	%rd9, %rd7;
	mul.wide.s32 	%rd10, %r10, 4;
	add.s64 	%rd1, %rd9, %rd10;
	mov.b32 	%r11, 0;
	st.global.u32 	[%rd1], %r11;
	cvta.to.global.u64 	%rd11, %rd8;
	add.s64 	%rd15, %rd11, 8;
	cvta.to.global.u64 	%rd12, %rd6;
	add.s64 	%rd3, %rd12, 8;
	mov.f32 	%f15, 0f00000000;
$L__BB0_2:
	mul.wide.s32 	%rd13, %r10, 4;
	add.s64 	%rd14, %rd3, %rd13;
	ld.global.f32 	%f4, [%rd15+-8];
	ld.global.f32 	%f5, [%rd14+-8];
	fma.rn.f32 	%f6, %f4, %f5, %f15;
	st.global.f32 	[%rd1], %f6;
	ld.global.f32 	%f7, [%rd15+-4];
	ld.global.f32 	%f8, [%rd14+-4];
	fma.rn.f32 	%f9, %f7, %f8, %f6;
	st.global.f32 	[%rd1], %f9;
	ld.global.f32 	%f10, [%rd15];
	ld.global.f32 	%f11, [%rd14];
	fma.rn.f32 	%f12, %f10, %f11, %f9;
	st.global.f32 	[%rd1], %f12;
	ld.global.f32 	%f13, [%rd15+4];
	ld.global.f32 	%f14, [%rd14+4];
	fma.rn.f32 	%f15, %f13, %f14, %f12;
	st.global.f32 	[%rd1], %f15;
	add.s32 	%r11, %r11, 4;
	add.s64 	%rd15, %rd15, 16;
	add.s32 	%r10, %r10, 4;
	setp.ne.s32 	%p2, %r11, 100;
	@%p2 bra 	$L__BB0_2;
$L__BB0_3:
	ret;

}
	// .globl	_Z13conv1DKernel1PfS_S_
.visible .entry _Z13conv1DKernel1PfS_S_(
	.param .u64 .ptr .align 1 _Z13conv1DKernel1PfS_S__param_0,
	.param .u64 .ptr .align 1 _Z13conv1DKernel1PfS_S__param_1,
	.param .u64 .ptr .align 1 _Z13conv1DKernel1PfS_S__param_2
)
{
	.reg .pred 	%p<3>;
	.reg .b32 	%r<12>;
	.reg .b32 	%f<16>;
	.reg .b64 	%rd<16>;

	ld.param.u64 	%rd5, [_Z13conv1DKernel1PfS_S__param_0];
	ld.param.u64 	%rd6, [_Z13conv1DKernel1PfS_S__param_1];
	ld.param.u64 	%rd7, [_Z13conv1DKernel1PfS_S__param_2];
	mov.u32 	%r6, %ctaid.x;
	mov.u32 	%r7, %ntid.x;
	mov.u32 	%r8, %tid.x;
	mad.lo.s32 	%r1, %r6, %r7, %r8;
	setp.gt.s32 	%p1, %r1, 16777116;
	@%p1 bra 	$L__BB1_4;
	cvta.to.global.u64 	%rd8, %rd7;
	add.s64 	%rd15, %rd8, 8;
	cvta.to.global.u64 	%rd9, %rd5;
	add.s64 	%rd2, %rd9, 8;
	mov.f32 	%f15, 0f00000000;
	mov.b32 	%r11, 0;
	mov.u32 	%r10, %r1;
$L__BB1_2:
	mul.wide.s32 	%rd10, %r10, 4;
	add.s64 	%rd11, %rd2, %rd10;
	ld.global.f32 	%f4, [%rd15+-8];
	ld.global.f32 	%f5, [%rd11+-8];
	fma.rn.f32 	%f6, %f4, %f5, %f15;
	ld.global.f32 	%f7, [%rd15+-4];
	ld.global.f32 	%f8, [%rd11+-4];
	fma.rn.f32 	%f9, %f7, %f8, %f6;
	ld.global.f32 	%f10, [%rd15];
	ld.global.f32 	%f11, [%rd11];
	fma.rn.f32 	%f12, %f10, %f11, %f9;
	ld.global.f32 	%f13, [%rd15+4];
	ld.global.f32 	%f14, [%rd11+4];
	fma.rn.f32 	%f15, %f13, %f14, %f12;
	add.s32 	%r11, %r11, 4;
	add.s64 	%rd15, %rd15, 16;
	add.s32 	%r10, %r10, 4;
	setp.ne.s32 	%p2, %r11, 100;
	@%p2 bra 	$L__BB1_2;
	cvta.to.global.u64 	%rd12, %rd6;
	mul.wide.s32 	%rd13, %r1, 4;
	add.s64 	%rd14, %rd12, %rd13;
	st.global.f32 	[%rd14], %f15;
$L__BB1_4:
	ret;

}
	// .globl	_Z13conv1DKernel2PfS_
.visible .entry _Z13conv1DKernel2PfS_(
	.param .u64 .ptr .align 1 _Z13conv1DKernel2PfS__param_0,
	.param .u64 .ptr .align 1 _Z13conv1DKernel2PfS__param_1
)
{
	.reg .pred 	%p<3>;
	.reg .b32 	%r<12>;
	.reg .b32 	%f<16>;
	.reg .b64 	%rd<15>;

	ld.param.u64 	%rd4, [_Z13conv1DKernel2PfS__param_0];
	ld.param.u64 	%rd5, [_Z13conv1DKernel2PfS__param_1];
	mov.u32 	%r6, %ctaid.x;
	mov.u32 	%r7, %ntid.x;
	mov.u32 	%r8, %tid.x;
	mad.lo.s32 	%r1, %r6, %r7, %r8;
	setp.gt.s32 	%p1, %r1, 16777116;
	@%p1 bra 	$L__BB2_4;
	cvta.to.global.u64 	%rd7, %rd4;
	mov.u64 	%rd8, const_flt;
	add.s64 	%rd14, %rd8, 8;
	add.s64 	%rd1, %rd7, 8;
	mov.f32 	%f15, 0f00000000;
	mov.b32 	%r11, 0;
	mov.u32 	%r10, %r1;
$L__BB2_2:
	mul.wide.s32 	%rd9, %r10, 4;
	add.s64 	%rd10, %rd1, %rd9;
	ld.const.f32 	%f4, [%rd14+-8];
	ld.global.f32 	%f5, [%rd10+-8];
	fma.rn.f32 	%f6, %f4, %f5, %f15;
	ld.const.f32 	%f7, [%rd14+-4];
	ld.global.f32 	%f8, [%rd10+-4];
	fma.rn.f32 	%f9, %f7, %f8, %f6;
	ld.const.f32 	%f10, [%rd14];
	ld.global.f32 	%f11, [%rd10];
	fma.rn.f32 	%f12, %f10, %f11, %f9;
	ld.const.f32 	%f13, [%rd14+4];
	ld.global.f32 	%f14, [%rd10+4];
	fma.rn.f32 	%f15, %f13, %f14, %f12;
	add.s32 	%r11, %r11, 4;
	add.s64 	%rd14, %rd14, 16;
	add.s32 	%r10, %r10, 4;
	setp.ne.s32 	%p2, %r11, 100;
	@%p2 bra 	$L__BB2_2;
	cvta.to.global.u64 	%rd11, %rd5;
	mul.wide.s32 	%rd12, %r1, 4;
	add.s64 	%rd13, %rd11, %rd12;
	st.global.f32 	[%rd13], %f15;
$L__BB2_4:
	ret;

}
	// .globl	_Z13conv1DKernel3PfS_
.visible .entry _Z13conv1DKernel3PfS_(
	.param .u64 .ptr .align 1 _Z13conv1DKernel3PfS__param_0,
	.param .u64 .ptr .align 1 _Z13conv1DKernel3PfS__param_1
)
{
	.reg .pred 	%p<6>;
	.reg .b32 	%r<16>;
	.reg .b32 	%f<24>;
	.reg .b64 	%rd<16>;
	// demoted variable
	.shared .align 4 .b8 _ZZ13conv1DKernel3PfS_E6s_Data[2444];
	ld.param.u64 	%rd5, [_Z13conv1DKernel3PfS__param_0];
	ld.param.u64 	%rd4, [_Z13conv1DKernel3PfS__param_1];
	cvta.to.global.u64 	%rd1, %rd5;
	mov.u32 	%r8, %ctaid.x;
	mov.u32 	%r1, %ntid.x;
	mov.u32 	%r2, %tid.x;
	mad.lo.s32 	%r3, %r8, %r1, %r2;
	setp.gt.s32 	%p1, %r3, 16777215;
	mov.f32 	%f21, 0f00000000;
	@%p1 bra 	$L__BB3_2;
	mul.wide.s32 	%rd6, %r3, 4;
	add.s64 	%rd7, %rd1, %rd6;
	ld.global.f32 	%f21, [%rd7];
$L__BB3_2:
	shl.b32 	%r9, %r2, 2;
	mov.u32 	%r10, _ZZ13conv1DKernel3PfS_E6s_Data;
	add.s32 	%r4, %r10, %r9;
	st.shared.f32 	[%r4], %f21;
	setp.gt.u32 	%p2, %r2, 98;
	@%p2 bra 	$L__BB3_6;
	add.s32 	%r5, %r3, %r1;
	setp.gt.u32 	%p3, %r5, 16777215;
	mov.f32 	%f22, 0f00000000;
	@%p3 bra 	$L__BB3_5;
	mul.wide.u32 	%rd8, %r5, 4;
	add.s64 	%rd9, %rd1, %rd8;
	ld.global.f32 	%f22, [%rd9];
$L__BB3_5:
	shl.b32 	%r11, %r1, 2;
	add.s32 	%r12, %r4, %r11;
	st.shared.f32 	[%r12], %f22;
$L__BB3_6:
	bar.sync 	0;
	setp.gt.s32 	%p4, %r3, 16777116;
	@%p4 bra 	$L__BB3_10;
	mov.u64 	%rd11, const_flt;
	add.s64 	%rd15, %rd11, 8;
	mov.f32 	%f23, 0f00000000;
	mov.b32 	%r15, 8;
$L__BB3_8:
	ld.const.f32 	%f10, [%rd15+-8];
	add.s32 	%r14, %r4, %r15;
	ld.shared.f32 	%f11, [%r14+-8];
	fma.rn.f32 	%f12, %f10, %f11, %f23;
	ld.const.f32 	%f13, [%rd15+-4];
	ld.shared.f32 	%f14, [%r14+-4];
	fma.rn.f32 	%f15, %f13, %f14, %f12;
	ld.const.f32 	%f16, [%rd15];
	ld.shared.f32 	%f17, [%r14];
	fma.rn.f32 	%f18, %f16, %f17, %f15;
	ld.const.f32 	%f19, [%rd15+4];
	ld.shared.f32 	%f20, [%r14+4];
	fma.rn.f32 	%f23, %f19, %f20, %f18;
	add.s64 	%rd15, %rd15, 16;
	add.s32 	%r15, %r15, 16;
	setp.ne.s32 	%p5, %r15, 408;
	@%p5 bra 	$L__BB3_8;
	cvta.to.global.u64 	%rd12, %rd4;
	mul.wide.s32 	%rd13, %r3, 4;
	add.s64 	%rd14, %rd12, %rd13;
	st.global.f32 	[%rd14], %f23;
$L__BB3_10:
	ret;

}


// ===== COMPILED SASS (sm_100) =====

	.target	sm_100

	.elftype	@"ET_EXEC"


//--------------------- .note.nv.tkinfo           --------------------------
	.section	.note.nv.tkinfo,"",@"SHT_NOTE"
	.sectionflags	@"SHF_NOTE_NV_TKINFO"
	.tkinfo
        /*0018*/ 	.word	0x00000002
        /*0030*/ 	.string	""
        /*0030*/ 	.string	"ptxas"
        /*0030*/ 	.string	"Cuda compilation tools, release 13.0, V13.0.88"
        /*0030*/ 	.string	"Build cuda_13.0.r13.0/compiler.36424714_0"
        /*0030*/ 	.string	"-arch sm_100 -m 64 "



//--------------------- .note.nv.cuinfo           --------------------------
	.section	.note.nv.cuinfo,"",@"SHT_NOTE"
	.sectionflags	@"SHF_NOTE_NV_CUINFO"
        /*0018*/ 	.short	0x0002
        /*001a*/ 	.short	0x0064
        /*001c*/ 	.short	0x0082
	.zero		2


//--------------------- .nv.info                  --------------------------
	.section	.nv.info,"",@"SHT_CUDA_INFO"
	.align	4


	//----- nvinfo : EIATTR_REGCOUNT
	.align		4
        /*0000*/ 	.byte	0x04, 0x2f
        /*0002*/ 	.short	(.L_2 - .L_1)
	.align		4
.L_1:
        /*0004*/ 	.word	index@(_Z13conv1DKernel0PfS_S_)
        /*0008*/ 	.word	0x00000016


	//----- nvinfo : EIATTR_FRAME_SIZE
	.align		4
.L_2:
        /*000c*/ 	.byte	0x04, 0x11
        /*000e*/ 	.short	(.L_4 - .L_3)
	.align		4
.L_3:
        /*0010*/ 	.word	index@(_Z13conv1DKernel0PfS_S_)
        /*0014*/ 	.word	0x00000000


	//----- nvinfo : EIATTR_REGCOUNT
	.align		4
.L_4:
        /*0018*/ 	.byte	0x04, 0x2f
        /*001a*/ 	.short	(.L_6 - .L_5)
	.align		4
.L_5:
        /*001c*/ 	.word	index@(_Z13conv1DKernel1PfS_S_)
        /*0020*/ 	.word	0x00000020


	//----- nvinfo : EIATTR_FRAME_SIZE
	.align		4
.L_6:
        /*0024*/ 	.byte	0x04, 0x11
        /*0026*/ 	.short	(.L_8 - .L_7)
	.align		4
.L_7:
        /*0028*/ 	.word	index@(_Z13conv1DKernel1PfS_S_)
        /*002c*/ 	.word	0x00000000


	//----- nvinfo : EIATTR_REGCOUNT
	.align		4
.L_8:
        /*0030*/ 	.byte	0x04, 0x2f
        /*0032*/ 	.short	(.L_10 - .L_9)
	.align		4
.L_9:
        /*0034*/ 	.word	index@(_Z13conv1DKernel2PfS_)
        /*0038*/ 	.word	0x00000020


	//----- nvinfo : EIATTR_FRAME_SIZE
	.align		4
.L_10:
        /*003c*/ 	.byte	0x04, 0x11
        /*003e*/ 	.short	(.L_12 - .L_11)
	.align		4
.L_11:
        /*0040*/ 	.word	index@(_Z13conv1DKernel2PfS_)
        /*0044*/ 	.word	0x00000000


	//----- nvinfo : EIATTR_REGCOUNT
	.align		4
.L_12:
        /*0048*/ 	.byte	0x04, 0x2f
        /*004a*/ 	.short	(.L_14 - .L_13)
	.align		4
.L_13:
        /*004c*/ 	.word	index@(_Z13conv1DKernel3PfS_)
        /*0050*/ 	.word	0x00000015


	//----- nvinfo : EIATTR_FRAME_SIZE
	.align		4
.L_14:
        /*0054*/ 	.byte	0x04, 0x11
        /*0056*/ 	.short	(.L_16 - .L_15)
	.align		4
.L_15:
        /*0058*/ 	.word	index@(_Z13conv1DKernel3PfS_)
        /*005c*/ 	.word	0x00000000


	//----- nvinfo : EIATTR_MIN_STACK_SIZE
	.align		4
.L_16:
        /*0060*/ 	.byte	0x04, 0x12
        /*0062*/ 	.short	(.L_18 - .L_17)
	.align		4
.L_17:
        /*0064*/ 	.word	index@(_Z13conv1DKernel3PfS_)
        /*0068*/ 	.word	0x00000000


	//----- nvinfo : EIATTR_MIN_STACK_SIZE
	.align		4
.L_18:
        /*006c*/ 	.byte	0x04, 0x12
        /*006e*/ 	.short	(.L_20 - .L_19)
	.align		4
.L_19:
        /*0070*/ 	.word	index@(_Z13conv1DKernel2PfS_)
        /*0074*/ 	.word	0x00000000


	//----- nvinfo : EIATTR_MIN_STACK_SIZE
	.align		4
.L_20:
        /*0078*/ 	.byte	0x04, 0x12
        /*007a*/ 	.short	(.L_22 - .L_21)
	.align		4
.L_21:
        /*007c*/ 	.word	index@(_Z13conv1DKernel1PfS_S_)
        /*0080*/ 	.word	0x00000000


	//----- nvinfo : EIATTR_MIN_STACK_SIZE
	.align		4
.L_22:
        /*0084*/ 	.byte	0x04, 0x12
        /*0086*/ 	.short	(.L_24 - .L_23)
	.align		4
.L_23:
        /*0088*/ 	.word	index@(_Z13conv1DKernel0PfS_S_)
        /*008c*/ 	.word	0x00000000
.L_24:


//--------------------- .nv.compat                --------------------------
	.section	.nv.compat,"",@"SHT_CUDA_COMPAT_INFO"
	.align	4
        /*0000*/ 	.byte	0x02, 0x09, 0x00, 0x00, 0x02, 0x02, 0x01, 0x00, 0x02, 0x05, 0x05, 0x00, 0x03, 0x07, 0x01, 0x01
        /*0010*/ 	.byte	0x02, 0x03, 0x00, 0x00, 0x02, 0x06, 0x01, 0x00, 0x04, 0x0b, 0x08, 0x00, 0x09, 0x00, 0x00, 0x00
        /*0020*/ 	.byte	0x00, 0x00, 0x00, 0x00


//--------------------- .nv.info._Z13conv1DKernel3PfS_ --------------------------
	.section	.nv.info._Z13conv1DKernel3PfS_,"",@"SHT_CUDA_INFO"
	.sectionflags	@""
	.align	4


	//----- nvinfo : EIATTR_CUDA_API_VERSION
	.align		4
        /*0000*/ 	.byte	0x04, 0x37
        /*0002*/ 	.short	(.L_26 - .L_25)
.L_25:
        /*0004*/ 	.word	0x00000082


	//----- nvinfo : EIATTR_KPARAM_INFO
	.align		4
.L_26:
        /*0008*/ 	.byte	0x04, 0x17
        /*000a*/ 	.short	(.L_28 - .L_27)
.L_27:
        /*000c*/ 	.word	0x00000000
        /*0010*/ 	.short	0x0001
        /*0012*/ 	.short	0x0008
        /*0014*/ 	.byte	0x00, 0xf5, 0x21, 0x00


	//----- nvinfo : EIATTR_KPARAM_INFO
	.align		4
.L_28:
        /*0018*/ 	.byte	0x04, 0x17
        /*001a*/ 	.short	(.L_30 - .L_29)
.L_29:
        /*001c*/ 	.word	0x00000000
        /*0020*/ 	.short	0x0000
        /*0022*/ 	.short	0x0000
        /*0024*/ 	.byte	0x00, 0xf5, 0x21, 0x00


	//----- nvinfo : EIATTR_SPARSE_MMA_MASK
	.align		4
.L_30:
        /*0028*/ 	.byte	0x03, 0x50
        /*002a*/ 	.short	0x0000


	//----- nvinfo : EIATTR_MAXREG_COUNT
	.align		4
        /*002c*/ 	.byte	0x03, 0x1b
        /*002e*/ 	.short	0x00ff


	//----- nvinfo : EIATTR_NUM_BARRIERS
	.align		4
        /*0030*/ 	.byte	0x02, 0x4c
        /*0032*/ 	.byte	0x01
	.zero		1


	//----- nvinfo : EIATTR_MERCURY_ISA_VERSION
	.align		4
        /*0034*/ 	.byte	0x03, 0x5f
        /*0036*/ 	.short	0x0101


	//----- nvinfo : EIATTR_VRC_CTA_INIT_COUNT
	.align		4
        /*0038*/ 	.byte	0x02, 0x4a
	.zero		1
	.zero		1


	//----- nvinfo : EIATTR_EXIT_INSTR_OFFSETS
	.align		4
        /*003c*/ 	.byte	0x04, 0x1c
        /*003e*/ 	.short	(.L_32 - .L_31)


	//   ....[0]....
.L_31:
        /*0040*/ 	.word	0x00000210


	//   ....[1]....
        /*0044*/ 	.word	0x00001060


	//----- nvinfo : EIATTR_CRS_STACK_SIZE
	.align		4
.L_32:
        /*0048*/ 	.byte	0x04, 0x1e
        /*004a*/ 	.short	(.L_34 - .L_33)
.L_33:
        /*004c*/ 	.word	0x00000000


	//----- nvinfo : EIATTR_CBANK_PARAM_SIZE
	.align		4
.L_34:
        /*0050*/ 	.byte	0x03, 0x19
        /*0052*/ 	.short	0x0010


	//----- nvinfo : EIATTR_PARAM_CBANK
	.align		4
        /*0054*/ 	.byte	0x04, 0x0a
        /*0056*/ 	.short	(.L_36 - .L_35)
	.align		4
.L_35:
        /*0058*/ 	.word	index@(.nv.constant0._Z13conv1DKernel3PfS_)
        /*005c*/ 	.short	0x0380
        /*005e*/ 	.short	0x0010


	//----- nvinfo : EIATTR_SW_WAR
	.align		4
.L_36:
        /*0060*/ 	.byte	0x04, 0x36
        /*0062*/ 	.short	(.L_38 - .L_37)
.L_37:
        /*0064*/ 	.word	0x00000008
.L_38:


//--------------------- .nv.info._Z13conv1DKernel2PfS_ --------------------------
	.section	.nv.info._Z13conv1DKernel2PfS_,"",@"SHT_CUDA_INFO"
	.sectionflags	@""
	.align	4


	//----- nvinfo : EIATTR_CUDA_API_VERSION
	.align		4
        /*0000*/ 	.byte	0x04, 0x37
        /*0002*/ 	.short	(.L_40 - .L_39)
.L_39:
        /*0004*/ 	.word	0x00000082


	//----- nvinfo : EIATTR_KPARAM_INFO
	.align		4
.L_40:
        /*0008*/ 	.byte	0x04, 0x17
        /*000a*/ 	.short	(.L_42 - .L_41)
.L_41:
        /*000c*/ 	.word	0x00000000
        /*0010*/ 	.short	0x0001
        /*0012*/ 	.short	0x0008
        /*0014*/ 	.byte	0x00, 0xf5, 0x21, 0x00


	//----- nvinfo : EIATTR_KPARAM_INFO
	.align		4
.L_42:
        /*0018*/ 	.byte	0x04, 0x17
        /*001a*/ 	.short	(.L_44 - .L_43)
.L_43:
        /*001c*/ 	.word	0x00000000
        /*0020*/ 	.short	0x0000
        /*0022*/ 	.short	0x0000
        /*0024*/ 	.byte	0x00, 0xf5, 0x21, 0x00


	//----- nvinfo : EIATTR_SPARSE_MMA_MASK
	.align		4
.L_44:
        /*0028*/ 	.byte	0x03, 0x50
        /*002a*/ 	.short	0x0000


	//----- nvinfo : EIATTR_MAXREG_COUNT
	.align		4
        /*002c*/ 	.byte	0x03, 0x1b
        /*002e*/ 	.short	0x00ff


	//----- nvinfo : EIATTR_MERCURY_ISA_VERSION
	.align		4
        /*0030*/ 	.byte	0x03, 0x5f
        /*0032*/ 	.short	0x0101


	//----- nvinfo : EIATTR_VRC_CTA_INIT_COUNT
	.align		4
        /*0034*/ 	.byte	0x02, 0x4a
	.zero		1
	.zero		1


	//----- nvinfo : EIATTR_EXIT_INSTR_OFFSETS
	.align		4
        /*0038*/ 	.byte	0x04, 0x1c
        /*003a*/ 	.short	(.L_46 - .L_45)


	//   ....[0]....
.L_45:
        /*003c*/ 	.word	0x00000060


	//   ....[1]....
        /*0040*/ 	.word	0x00001220


	//----- nvinfo : EIATTR_CBANK_PARAM_SIZE
	.align		4
.L_46:
        /*0044*/ 	.byte	0x03, 0x19
        /*0046*/ 	.short	0x0010


	//----- nvinfo : EIATTR_PARAM_CBANK
	.align		4
        /*0048*/ 	.byte	0x04, 0x0a
        /*004a*/ 	.short	(.L_48 - .L_47)
	.align		4
.L_47:
        /*004c*/ 	.word	index@(.nv.constant0._Z13conv1DKernel2PfS_)
        /*0050*/ 	.short	0x0380
        /*0052*/ 	.short	0x0010


	//----- nvinfo : EIATTR_SW_WAR
	.align		4
.L_48:
        /*0054*/ 	.byte	0x04, 0x36
        /*0056*/ 	.short	(.L_50 - .L_49)
.L_49:
        /*0058*/ 	.word	0x00000008
.L_50:


//--------------------- .nv.info._Z13conv1DKernel1PfS_S_ --------------------------
	.section	.nv.info._Z13conv1DKernel1PfS_S_,"",@"SHT_CUDA_INFO"
	.sectionflags	@""
	.align	4


	//----- nvinfo : EIATTR_CUDA_API_VERSION
	.align		4
        /*0000*/ 	.byte	0x04, 0x37
        /*0002*/ 	.short	(.L_52 - .L_51)
.L_51:
        /*0004*/ 	.word	0x00000082


	//----- nvinfo : EIATTR_KPARAM_INFO
	.align		4
.L_52:
        /*0008*/ 	.byte	0x04, 0x17
        /*000a*/ 	.short	(.L_54 - .L_53)
.L_53:
        /*000c*/ 	.word	0x00000000
        /*0010*/ 	.short	0x0002
        /*0012*/ 	.short	0x0010
        /*0014*/ 	.byte	0x00, 0xf5, 0x21, 0x00


	//----- nvinfo : EIATTR_KPARAM_INFO
	.align		4
.L_54:
        /*0018*/ 	.byte	0x04, 0x17
        /*001a*/ 	.short	(.L_56 - .L_55)
.L_55:
        /*001c*/ 	.word	0x00000000
        /*0020*/ 	.short	0x0001
        /*0022*/ 	.short	0x0008
        /*0024*/ 	.byte	0x00, 0xf5, 0x21, 0x00


	//----- nvinfo : EIATTR_KPARAM_INFO
	.align		4
.L_56:
        /*0028*/ 	.byte	0x04, 0x17
        /*002a*/ 	.short	(.L_58 - .L_57)
.L_57:
        /*002c*/ 	.word	0x00000000
        /*0030*/ 	.short	0x0000
        /*0032*/ 	.short	0x0000
        /*0034*/ 	.byte	0x00, 0xf5, 0x21, 0x00


	//----- nvinfo : EIATTR_SPARSE_MMA_MASK
	.align		4
.L_58:
        /*0038*/ 	.byte	0x03, 0x50
        /*003a*/ 	.short	0x0000


	//----- nvinfo : EIATTR_MAXREG_COUNT
	.align		4
        /*003c*/ 	.byte	0x03, 0x1b
        /*003e*/ 	.short	0x00ff


	//----- nvinfo : EIATTR_MERCURY_ISA_VERSION
	.align		4
        /*0040*/ 	.byte	0x03, 0x5f
        /*0042*/ 	.short	0x0101


	//----- nvinfo : EIATTR_VRC_CTA_INIT_COUNT
	.align		4
        /*0044*/ 	.byte	0x02, 0x4a
	.zero		1
	.zero		1


	//----- nvinfo : EIATTR_EXIT_INSTR_OFFSETS
	.align		4
        /*0048*/ 	.byte	0x04, 0x1c
        /*004a*/ 	.short	(.L_60 - .L_59)


	//   ....[0]....
.L_59:
        /*004c*/ 	.word	0x00000060


	//   ....[1]....
        /*0050*/ 	.word	0x000016e0


	//----- nvinfo : EIATTR_CBANK_PARAM_SIZE
	.align		4
.L_60:
        /*0054*/ 	.byte	0x03, 0x19
        /*0056*/ 	.short	0x0018


	//----- nvinfo : EIATTR_PARAM_CBANK
	.align		4
        /*0058*/ 	.byte	0x04, 0x0a
        /*005a*/ 	.short	(.L_62 - .L_61)
	.align		4
.L_61:
        /*005c*/ 	.word	index@(.nv.constant0._Z13conv1DKernel1PfS_S_)
        /*0060*/ 	.short	0x0380
        /*0062*/ 	.short	0x0018


	//----- nvinfo : EIATTR_SW_WAR
	.align		4
.L_62:
        /*0064*/ 	.byte	0x04, 0x36
        /*0066*/ 	.short	(.L_64 - .L_63)
.L_63:
        /*0068*/ 	.word	0x00000008
.L_64:


//--------------------- .nv.info._Z13conv1DKernel0PfS_S_ --------------------------
	.section	.nv.info._Z13conv1DKernel0PfS_S_,"",@"SHT_CUDA_INFO"
	.sectionflags	@""
	.align	4


	//----- nvinfo : EIATTR_CUDA_API_VERSION
	.align		4
        /*0000*/ 	.byte	0x04, 0x37
        /*0002*/ 	.short	(.L_66 - .L_65)
.L_65:
        /*0004*/ 	.word	0x00000082


	//----- nvinfo : EIATTR_KPARAM_INFO
	.align		4
.L_66:
        /*0008*/ 	.byte	0x04, 0x17
        /*000a*/ 	.short	(.L_68 - .L_67)
.L_67:
        /*000c*/ 	.word	0x00000000
        /*0010*/ 	.short	0x0002
        /*0012*/ 	.short	0x0010
        /*0014*/ 	.byte	0x00, 0xf5, 0x21, 0x00


	//----- nvinfo : EIATTR_KPARAM_INFO
	.align		4
.L_68:
        /*0018*/ 	.byte	0x04, 0x17
        /*001a*/ 	.short	(.L_70 - .L_69)
.L_69:
        /*001c*/ 	.word	0x00000000
        /*0020*/ 	.short	0x0001
        /*0022*/ 	.short	0x0008
        /*0024*/ 	.byte	0x00, 0xf5, 0x21, 0x00


	//----- nvinfo : EIATTR_KPARAM_INFO
	.align		4
.L_70:
        /*0028*/ 	.byte	0x04, 0x17
        /*002a*/ 	.short	(.L_72 - .L_71)
.L_71:
        /*002c*/ 	.word	0x00000000
        /*0030*/ 	.short	0x0000
        /*0032*/ 	.short	0x0000
        /*0034*/ 	.byte	0x00, 0xf5, 0x21, 0x00


	//----- nvinfo : EIATTR_SPARSE_MMA_MASK
	.align		4
.L_72:
        /*0038*/ 	.byte	0x03, 0x50
        /*003a*/ 	.short	0x0000


	//----- nvinfo : EIATTR_MAXREG_COUNT
	.align		4
        /*003c*/ 	.byte	0x03, 0x1b
        /*003e*/ 	.short	0x00ff


	//----- nvinfo : EIATTR_MERCURY_ISA_VERSION
	.align		4
        /*0040*/ 	.byte	0x03, 0x5f
        /*0042*/ 	.short	0x0101


	//----- nvinfo : EIATTR_VRC_CTA_INIT_COUNT
	.align		4
        /*0044*/ 	.byte	0x02, 0x4a
	.zero		1
	.zero		1


	//----- nvinfo : EIATTR_EXIT_INSTR_OFFSETS
	.align		4
        /*0048*/ 	.byte	0x04, 0x1c
        /*004a*/ 	.short	(.L_74 - .L_73)


	//   ....[0]....
.L_73:
        /*004c*/ 	.word	0x00000060


	//   ....[1]....
        /*0050*/ 	.word	0x00001d20


	//----- nvinfo : EIATTR_CBANK_PARAM_SIZE
	.align		4
.L_74:
        /*0054*/ 	.byte	0x03, 0x19
        /*0056*/ 	.short	0x0018


	//----- nvinfo : EIATTR_PARAM_CBANK
	.align		4
        /*0058*/ 	.byte	0x04, 0x0a
        /*005a*/ 	.short	(.L_76 - .L_75)
	.align		4
.L_75:
        /*005c*/ 	.word	index@(.nv.constant0._Z13conv1DKernel0PfS_S_)
        /*0060*/ 	.short	0x0380
        /*0062*/ 	.short	0x0018


	//----- nvinfo : EIATTR_SW_WAR
	.align		4
.L_76:
        /*0064*/ 	.byte	0x04, 0x36
        /*0066*/ 	.short	(.L_78 - .L_77)
.L_77:
        /*0068*/ 	.word	0x00000008
.L_78:


//--------------------- .nv.callgraph             --------------------------
	.section	.nv.callgraph,"",@"SHT_CUDA_CALLGRAPH"
	.align	4
	.sectionentsize	8
	.align		4
        /*0000*/ 	.word	0x00000000
	.align		4
        /*0004*/ 	.word	0xffffffff
	.align		4
        /*0008*/ 	.word	0x00000000
	.align		4
        /*000c*/ 	.word	0xfffffffe
	.align		4
        /*0010*/ 	.word	0x00000000
	.align		4
        /*0014*/ 	.word	0xfffffffd
	.align		4
        /*0018*/ 	.word	0x00000000
	.align		4
        /*001c*/ 	.word	0xfffffffc


//--------------------- .nv.constant3             --------------------------
	.section	.nv.constant3,"a",@progbits
	.align	4
.nv.constant3:
	.type		const_flt,@object
	.size		const_flt,(.L_0 - const_flt)
const_flt:
	.zero		400
.L_0:


//--------------------- .text._Z13conv1DKernel3PfS_ --------------------------
	.section	.text._Z13conv1DKernel3PfS_,"ax",@progbits
	.align	128
        .global         _Z13conv1DKernel3PfS_
        .type           _Z13conv1DKernel3PfS_,@function
        .size           _Z13conv1DKernel3PfS_,(.L_x_8 - _Z13conv1DKernel3PfS_)
        .other          _Z13conv1DKernel3PfS_,@"STO_CUDA_ENTRY STV_DEFAULT"
_Z13conv1DKernel3PfS_:
.text._Z13conv1DKernel3PfS_:
[----:B------:R-:W-:Y:S01]  /*0000*/  LDC R1, c[0x0][0x37c] ;  /* 0x0000df00ff017b82 */ /* 0x000fe20000000800 */
[----:B------:R-:W0:Y:S07]  /*0010*/  S2R R0, SR_TID.X ;  /* 0x0000000000007919 */ /* 0x000e2e0000002100 */
[----:B------:R-:W0:Y:S01]  /*0020*/  S2UR UR4, SR_CTAID.X ;  /* 0x00000000000479c3 */ /* 0x000e220000002500 */
[----:B------:R-:W1:Y:S01]  /*0030*/  LDCU.64 UR6, c[0x0][0x358] ;  /* 0x00006b00ff0677ac */ /* 0x000e620008000a00 */
[----:B------:R-:W-:-:S06]  /*0040*/  HFMA2 R7, -RZ, RZ, 0, 0 ;  /* 0x00000000ff077431 */ /* 0x000fcc00000001ff */
[----:B------:R-:W0:Y:S02]  /*0050*/  LDC R9, c[0x0][0x360] ;  /* 0x0000d800ff097b82 */ /* 0x000e240000000800 */
[----:B0-----:R-:W-:-:S05]  /*0060*/  IMAD R3, R9, UR4, R0 ;  /* 0x0000000409037c24 */ /* 0x001fca000f8e0200 */
[----:B------:R-:W-:-:S13]  /*0070*/  ISETP.GT.AND P0, PT, R3, 0xffffff, PT ;  /* 0x00ffffff0300780c */ /* 0x000fda0003f04270 */
[----:B------:R-:W0:Y:S02]  /*0080*/  @!P0 LDC.64 R4, c[0x0][0x380] ;  /* 0x0000e000ff048b82 */ /* 0x000e240000000a00 */
[----:B0-----:R-:W-:-:S05]  /*0090*/  @!P0 IMAD.WIDE R4, R3, 0x4, R4 ;  /* 0x0000000403048825 */ /* 0x001fca00078e0204 */
[----:B-1----:R-:W2:Y:S01]  /*00a0*/  @!P0 LDG.E R7, desc[UR6][R4.64] ;  /* 0x0000000604078981 */ /* 0x002ea2000c1e1900 */
[----:B------:R-:W0:Y:S01]  /*00b0*/  S2UR UR5, SR_CgaCtaId ;  /* 0x00000000000579c3 */ /* 0x000e220000008800 */
[----:B------:R-:W-:Y:S01]  /*00c0*/  UMOV UR4, 0x400 ;  /* 0x0000040000047882 */ /* 0x000fe20000000000 */
[----:B------:R-:W-:Y:S01]  /*00d0*/  ISETP.GT.U32.AND P0, PT, R0, 0x62, PT ;  /* 0x000000620000780c */ /* 0x000fe20003f04070 */
[----:B------:R-:W-:Y:S01]  /*00e0*/  BSSY.RECONVERGENT B0, `(.L_x_0) ;  /* 0x0000010000007945 */ /* 0x000fe20003800200 */
[----:B0-----:R-:W-:-:S06]  /*00f0*/  ULEA UR4, UR5, UR4, 0x18 ;  /* 0x0000000405047291 */ /* 0x001fcc000f8ec0ff */
[----:B------:R-:W-:-:S05]  /*0100*/  LEA R2, R0, UR4, 0x2 ;  /* 0x0000000400027c11 */ /* 0x000fca000f8e10ff */
[----:B--2---:R0:W-:Y:S01]  /*0110*/  STS [R2], R7 ;  /* 0x0000000702007388 */ /* 0x0041e20000000800 */
[----:B------:R-:W-:Y:S05]  /*0120*/  @P0 BRA `(.L_x_1) ;  /* 0x00000000002c0947 */ /* 0x000fea0003800000 */
[----:B0-----:R-:W-:Y:S01]  /*0130*/  IADD3 R7, PT, PT, R3, R9, RZ ;  /* 0x0000000903077210 */ /* 0x001fe20007ffe0ff */
[----:B------:R-:W-:Y:S01]  /*0140*/  BSSY.RECONVERGENT B1, `(.L_x_2) ;  /* 0x0000008000017945 */ /* 0x000fe20003800200 */
[----:B------:R-:W-:Y:S02]  /*0150*/  LEA R9, R9, R2, 0x2 ;  /* 0x0000000209097211 */ /* 0x000fe400078e10ff */
[----:B------:R-:W-:Y:S02]  /*0160*/  ISETP.GT.U32.AND P0, PT, R7, 0xffffff, PT ;  /* 0x00ffffff0700780c */ /* 0x000fe40003f04070 */
[----:B------:R-:W-:-:S11]  /*0170*/  MOV R4, RZ ;  /* 0x000000ff00047202 */ /* 0x000fd60000000f00 */
[----:B------:R-:W-:Y:S05]  /*0180*/  @P0 BRA `(.L_x_3) ;  /* 0x00000000000c0947 */ /* 0x000fea0003800000 */
[----:B------:R-:W0:Y:S02]  /*0190*/  LDC.64 R4, c[0x0][0x380] ;  /* 0x0000e000ff047b82 */ /* 0x000e240000000a00 */
[----:B0-----:R-:W-:-:S06]  /*01a0*/  IMAD.WIDE.U32 R4, R7, 0x4, R4 ;  /* 0x0000000407047825 */ /* 0x001fcc00078e0004 */
[----:B------:R0:W5:Y:S02]  /*01b0*/  LDG.E R4, desc[UR6][R4.64] ;  /* 0x0000000604047981 */ /* 0x000164000c1e1900 */
.L_x_3:
[----:B------:R-:W-:Y:S05]  /*01c0*/  BSYNC.RECONVERGENT B1 ;  /* 0x0000000000017941 */ /* 0x000fea0003800200 */
.L_x_2:
[----:B-----5:R1:W-:Y:S02]  /*01d0*/  STS [R9], R4 ;  /* 0x0000000409007388 */ /* 0x0203e40000000800 */
.L_x_1:
[----:B------:R-:W-:Y:S05]  /*01e0*/  BSYNC.RECONVERGENT B0 ;  /* 0x0000000000007941 */ /* 0x000fea0003800200 */
.L_x_0:
[----:B------:R-:W-:Y:S01]  /*01f0*/  BAR.SYNC.DEFER_BLOCKING 0x0 ;  /* 0x0000000000007b1d */ /* 0x000fe20000010000 */
[----:B------:R-:W-:-:S13]  /*0200*/  ISETP.GT.AND P0, PT, R3, 0xffff9c, PT ;  /* 0x00ffff9c0300780c */ /* 0x000fda0003f04270 */
[----:B------:R-:W-:Y:S05]  /*0210*/  @P0 EXIT ;  /* 0x000000000000094d */ /* 0x000fea0003800000 */
[----:B------:R-:W2:Y:S01]  /*0220*/  LDS R0, [R2] ;  /* 0x0000000002007984 */ /* 0x000ea20000000800 */
[----:B------:R-:W2:Y:S03]  /*0230*/  LDCU.128 UR8, c[0x3][URZ] ;  /* 0x00c00000ff0877ac */ /* 0x000ea60008000c00 */
[----:B------:R-:W3:Y:S01]  /*0240*/  LDS R6, [R2+0x4] ;  /* 0x0000040002067984 */ /* 0x000ee20000000800 */
[----:B------:R-:W4:Y:S03]  /*0250*/  LDCU.128 UR12, c[0x3][0x10] ;  /* 0x00c00200ff0c77ac */ /* 0x000f260008000c00 */
[----:B0-----:R-:W0:Y:S04]  /*0260*/  LDS R7, [R2+0x8] ;  /* 0x0000080002077984 */ /* 0x001e280000000800 */
[----:B------:R-:W5:Y:S04]  /*0270*/  LDS R8, [R2+0xc] ;  /* 0x00000c0002087984 */ /* 0x000f680000000800 */
[----:B-1----:R-:W4:Y:S04]  /*0280*/  LDS R9, [R2+0x10] ;  /* 0x0000100002097984 */ /* 0x002f280000000800 */
[----:B------:R-:W1:Y:S04]  /*0290*/  LDS R10, [R2+0x14] ;  /* 0x00001400020a7984 */ /* 0x000e680000000800 */
[----:B------:R-:W1:Y:S04]  /*02a0*/  LDS R11, [R2+0x18] ;  /* 0x00001800020b7984 */ /* 0x000e680000000800 */
[----:B------:R-:W1:Y:S04]  /*02b0*/  LDS R12, [R2+0x1c] ;  /* 0x00001c00020c7984 */ /* 0x000e680000000800 */
[----:B------:R-:W1:Y:S04]  /*02c0*/  LDS R13, [R2+0x20] ;  /* 0x00002000020d7984 */ /* 0x000e680000000800 */
[----:B------:R-:W1:Y:S01]  /*02d0*/  LDS R4, [R2+0x24] ;  /* 0x0000240002047984 */ /* 0x000e620000000800 */
[----:B--2---:R-:W-:-:S03]  /*02e0*/  FFMA R5, R0, UR8, RZ ;  /* 0x0000000800057c23 */ /* 0x004fc600080000ff */
[----:B------:R-:W-:Y:S01]  /*02f0*/  LDS R16, [R2+0x178] ;  /* 0x0001780002107984 */ /* 0x000fe20000000800 */
[----:B---3--:R-:W-:-:S03]  /*0300*/  FFMA R6, R6, UR9, R5 ;  /* 0x0000000906067c23 */ /* 0x008fc60008000005 */
[----:B------:R-:W2:Y:S01]  /*0310*/  LDS R0, [R2+0x28] ;  /* 0x0000280002007984 */ /* 0x000ea20000000800 */
[----:B0-----:R-:W-:-:S03]  /*0320*/  FFMA R7, R7, UR10, R6 ;  /* 0x0000000a07077c23 */ /* 0x001fc60008000006 */
[----:B------:R-:W0:Y:S01]  /*0330*/  LDS R5, [R2+0x2c] ;  /* 0x00002c0002057984 */ /* 0x000e220000000800 */
[----:B-----5:R-:W-:-:S03]  /*0340*/  FFMA R8, R8, UR11, R7 ;  /* 0x0000000b08087c23 */ /* 0x020fc60008000007 */
[----:B------:R-:W3:Y:S01]  /*0350*/  LDS R6, [R2+0x30] ;  /* 0x0000300002067984 */ /* 0x000ee20000000800 */
[----:B------:R-:W5:Y:S01]  /*0360*/  LDCU.128 UR8, c[0x3][0x20] ;  /* 0x00c00400ff0877ac */ /* 0x000f620008000c00 */
[----:B----4-:R-:W-:Y:S02]  /*0370*/  FFMA R9, R9, UR12, R8 ;  /* 0x0000000c09097c23 */ /* 0x010fe40008000008 */
[----:B------:R-:W4:Y:S02]  /*0380*/  LDS R7, [R2+0x34] ;  /* 0x0000340002077984 */ /* 0x000f240000000800 */
[----:B-1----:R-:W-:Y:S02]  /*0390*/  FFMA R10, R10, UR13, R9 ;  /* 0x0000000d0a0a7c23 */ /* 0x002fe40008000009 */
[----:B------:R-:W1:Y:S02]  /*03a0*/  LDS R8, [R2+0x38] ;  /* 0x0000380002087984 */ /* 0x000e640000000800 */
[----:B------:R-:W-:-:S02]  /*03b0*/  FFMA R11, R11, UR14, R10 ;  /* 0x0000000e0b0b7c23 */ /* 0x000fc4000800000a */
[----:B------:R-:W1:Y:S02]  /*03c0*/  LDS R9, [R2+0x3c] ;  /* 0x00003c0002097984 */ /* 0x000e640000000800 */
[----:B------:R-:W-:Y:S02]  /*03d0*/  FFMA R12, R12, UR15, R11 ;  /* 0x0000000f0c0c7c23 */ /* 0x000fe4000800000b */
[----:B------:R-:W1:Y:S01]  /*03e0*/  LDS R10, [R2+0x40] ;  /* 0x00004000020a7984 */ /* 0x000e620000000800 */
[----:B------:R-:W3:Y:S01]  /*03f0*/  LDCU.128 UR12, c[0x3][0x30] ;  /* 0x00c00600ff0c77ac */ /* 0x000ee20008000c00 */
[----:B-----5:R-:W-:Y:S02]  /*0400*/  FFMA R13, R13, UR8, R12 ;  /* 0x000000080d0d7c23 */ /* 0x020fe4000800000c */
[----:B------:R-:W5:Y:S02]  /*0410*/  LDS R11, [R2+0x44] ;  /* 0x00004400020b7984 */ /* 0x000f640000000800 */
[----:B------:R-:W-:-:S02]  /*0420*/  FFMA R13, R4, UR9, R13 ;  /* 0x00000009040d7c23 */ /* 0x000fc4000800000d */
[----:B------:R-:W5:Y:S04]  /*0430*/  LDS R12, [R2+0x48] ;  /* 0x00004800020c7984 */ /* 0x000f680000000800 */
[----:B------:R-:W5:Y:S01]  /*0440*/  LDS R4, [R2+0x4c] ;  /* 0x00004c0002047984 */ /* 0x000f620000000800 */
[----:B--2---:R-:W-:-:S03]  /*0450*/  FFMA R14, R0, UR10, R13 ;  /* 0x0000000a000e7c23 */ /* 0x004fc6000800000d */
[----:B------:R-:W-:Y:S01]  /*0460*/  LDS R18, [R2+0x17c] ;  /* 0x00017c0002127984 */ /* 0x000fe20000000800 */
[----:B0-----:R-:W-:-:S03]  /*0470*/  FFMA R13, R5, UR11, R14 ;  /* 0x0000000b050d7c23 */ /* 0x001fc6000800000e */
[----:B------:R-:W0:Y:S01]  /*0480*/  LDS R0, [R2+0x50] ;  /* 0x0000500002007984 */ /* 0x000e220000000800 */
[----:B------:R-:W2:Y:S01]  /*0490*/  LDCU.128 UR8, c[0x3][0x40] ;  /* 0x00c00800ff0877ac */ /* 0x000ea20008000c00 */
[----:B---3--:R-:W-:Y:S02]  /*04a0*/  FFMA R14, R6, UR12, R13 ;  /* 0x0000000c060e7c23 */ /* 0x008fe4000800000d */
[----:B------:R-:W3:Y:S02]  /*04b0*/  LDS R5, [R2+0x54] ;  /* 0x0000540002057984 */ /* 0x000ee40000000800 */
[----:B----4-:R-:W-:Y:S02]  /*04c0*/  FFMA R13, R7, UR13, R14 ;  /* 0x0000000d070d7c23 */ /* 0x010fe4000800000e */
[----:B------:R-:W4:Y:S02]  /*04d0*/  LDS R6, [R2+0x58] ;  /* 0x0000580002067984 */ /* 0x000f240000000800 */
[----:B-1----:R-:W-:-:S02]  /*04e0*/  FFMA R14, R8, UR14, R13 ;  /* 0x0000000e080e7c23 */ /* 0x002fc4000800000d */
[----:B------:R-:W1:Y:S02]  /*04f0*/  LDS R7, [R2+0x5c] ;  /* 0x00005c0002077984 */ /* 0x000e640000000800 */
[----:B------:R-:W-:Y:S02]  /*0500*/  FFMA R13, R9, UR15, R14 ;  /* 0x0000000f090d7c23 */ /* 0x000fe4000800000e */
[----:B------:R-:W1:Y:S01]  /*0510*/  LDS R8, [R2+0x60] ;  /* 0x0000600002087984 */ /* 0x000e620000000800 */
[----:B------:R-:W0:Y:S01]  /*0520*/  LDCU.128 UR12, c[0x3][0x50] ;  /* 0x00c00a00ff0c77ac */ /* 0x000e220008000c00 */
[----:B--2---:R-:W-:Y:S02]  /*0530*/  FFMA R14, R10, UR8, R13 ;  /* 0x000000080a0e7c23 */ /* 0x004fe4000800000d */
[----:B------:R-:W2:Y:S02]  /*0540*/  LDS R9, [R2+0x64] ;  /* 0x0000640002097984 */ /* 0x000ea40000000800 */
[----:B-----5:R-:W-:-:S02]  /*0550*/  FFMA R13, R11, UR9, R14 ;  /* 0x000000090b0d7c23 */ /* 0x020fc4000800000e */
[----:B------:R-:W5:Y:S02]  /*0560*/  LDS R10, [R2+0x68] ;  /* 0x00006800020a7984 */ /* 0x000f640000000800 */
[----:B------:R-:W-:Y:S02]  /*0570*/  FFMA R13, R12, UR10, R13 ;  /* 0x0000000a0c0d7c23 */ /* 0x000fe4000800000d */
[----:B------:R-:W5:Y:S02]  /*0580*/  LDS R11, [R2+0x6c] ;  /* 0x00006c00020b7984 */ /* 0x000f640000000800 */
[----:B------:R-:W-:Y:S02]  /*0590*/  FFMA R13, R4, UR11, R13 ;  /* 0x0000000b040d7c23 */ /* 0x000fe4000800000d */
[----:B------:R-:W5:Y:S01]  /*05a0*/  LDS R12, [R2+0x70] ;  /* 0x00007000020c7984 */ /* 0x000f620000000800 */
[----:B------:R-:W1:Y:S03]  /*05b0*/  LDCU.128 UR8, c[0x3][0x60] ;  /* 0x00c00c00ff0877ac */ /* 0x000e660008000c00 */
[----:B------:R-:W5:Y:S01]  /*05c0*/  LDS R4, [R2+0x74] ;  /* 0x0000740002047984 */ /* 0x000f620000000800 */
[----:B0-----:R-:W-:-:S03]  /*05d0*/  FFMA R14, R0, UR12, R13 ;  /* 0x0000000c000e7c23 */ /* 0x001fc6000800000d */
[----:B------:R-:W0:Y:S01]  /*05e0*/  LDS R0, [R2+0x78] ;  /* 0x0000780002007984 */ /* 0x000e220000000800 */
[----:B---3--:R-:W-:-:S03]  /*05f0*/  FFMA R13, R5, UR13, R14 ;  /* 0x0000000d050d7c23 */ /* 0x008fc6000800000e */
[----:B------:R-:W3:Y:S01]  /*0600*/  LDS R5, [R2+0x7c] ;  /* 0x00007c0002057984 */ /* 0x000ee20000000800 */
[----:B----4-:R-:W-:-:S03]  /*0610*/  FFMA R14, R6, UR14, R13 ;  /* 0x0000000e060e7c23 */ /* 0x010fc6000800000d */
[----:B------:R-:W4:Y:S01]  /*0620*/  LDS R6, [R2+0x80] ;  /* 0x0000800002067984 */ /* 0x000f220000000800 */
[----:B-1----:R-:W-:Y:S01]  /*0630*/  FFMA R13, R7, UR15, R14 ;  /* 0x0000000f070d7c23 */ /* 0x002fe2000800000e */
[----:B------:R-:W1:Y:S02]  /*0640*/  LDCU.128 UR12, c[0x3][0x70] ;  /* 0x00c00e00ff0c77ac */ /* 0x000e640008000c00 */
[----:B------:R-:W4:Y:S01]  /*0650*/  LDS R7, [R2+0x84] ;  /* 0x0000840002077984 */ /* 0x000f220000000800 */
[----:B------:R-:W-:-:S03]  /*0660*/  FFMA R14, R8, UR8, R13 ;  /* 0x00000008080e7c23 */ /* 0x000fc6000800000d */
[----:B------:R-:W4:Y:S01]  /*0670*/  LDS R8, [R2+0x88] ;  /* 0x0000880002087984 */ /* 0x000f220000000800 */
[----:B--2---:R-:W-:-:S03]  /*0680*/  FFMA R13, R9, UR9, R14 ;  /* 0x00000009090d7c23 */ /* 0x004fc6000800000e */
[----:B------:R-:W2:Y:S01]  /*0690*/  LDS R9, [R2+0x8c] ;  /* 0x00008c0002097984 */ /* 0x000ea20000000800 */
[----:B-----5:R-:W-:-:S03]  /*06a0*/  FFMA R14, R10, UR10, R13 ;  /* 0x0000000a0a0e7c23 */ /* 0x020fc6000800000d */
[----:B------:R-:W5:Y:S01]  /*06b0*/  LDS R10, [R2+0x90] ;  /* 0x00009000020a7984 */ /* 0x000f620000000800 */
[----:B------:R-:W-:Y:S01]  /*06c0*/  FFMA R13, R11, UR11, R14 ;  /* 0x0000000b0b0d7c23 */ /* 0x000fe2000800000e */
[----:B------:R-:W4:Y:S02]  /*06d0*/  LDCU.128 UR8, c[0x3][0x80] ;  /* 0x00c01000ff0877ac */ /* 0x000f240008000c00 */
[----:B------:R-:W5:Y:S01]  /*06e0*/  LDS R11, [R2+0x94] ;  /* 0x00009400020b7984 */ /* 0x000f620000000800 */
[----:B-1----:R-:W-:-:S03]  /*06f0*/  FFMA R13, R12, UR12, R13 ;  /* 0x0000000c0c0d7c23 */ /* 0x002fc6000800000d */
[----:B------:R-:W1:Y:S01]  /*0700*/  LDS R12, [R2+0x98] ;  /* 0x00009800020c7984 */ /* 0x000e620000000800 */
[----:B------:R-:W-:-:S03]  /*0710*/  FFMA R13, R4, UR13, R13 ;  /* 0x0000000d040d7c23 */ /* 0x000fc6000800000d */
[----:B------:R-:W1:Y:S01]  /*0720*/  LDS R4, [R2+0x9c] ;  /* 0x00009c0002047984 */ /* 0x000e620000000800 */
[----:B0-----:R-:W-:-:S03]  /*0730*/  FFMA R14, R0, UR14, R13 ;  /* 0x0000000e000e7c23 */ /* 0x001fc6000800000d */
[----:B------:R-:W0:Y:S01]  /*0740*/  LDS R0, [R2+0xa0] ;  /* 0x0000a00002007984 */ /* 0x000e220000000800 */
[----:B---3--:R-:W-:Y:S01]  /*0750*/  FFMA R13, R5, UR15, R14 ;  /* 0x0000000f050d7c23 */ /* 0x008fe2000800000e */
[----:B------:R-:W5:Y:S02]  /*0760*/  LDCU.128 UR12, c[0x3][0x90] ;  /* 0x00c01200ff0c77ac */ /* 0x000f640008000c00 */
[----:B------:R-:W3:Y:S01]  /*0770*/  LDS R5, [R2+0xa4] ;  /* 0x0000a40002057984 */ /* 0x000ee20000000800 */
[----:B----4-:R-:W-:-:S03]  /*0780*/  FFMA R14, R6, UR8, R13 ;  /* 0x00000008060e7c23 */ /* 0x010fc6000800000d */
[----:B------:R-:W4:Y:S01]  /*0790*/  LDS R6, [R2+0xa8] ;  /* 0x0000a80002067984 */ /* 0x000f220000000800 */
[----:B------:R-:W-:-:S03]  /*07a0*/  FFMA R13, R7, UR9, R14 ;  /* 0x00000009070d7c23 */ /* 0x000fc6000800000e */
[----:B------:R-:W4:Y:S01]  /*07b0*/  LDS R7, [R2+0xac] ;  /* 0x0000ac0002077984 */ /* 0x000f220000000800 */
[----:B------:R-:W-:-:S03]  /*07c0*/  FFMA R14, R8, UR10, R13 ;  /* 0x0000000a080e7c23 */ /* 0x000fc6000800000d */
[----:B------:R-:W4:Y:S01]  /*07d0*/  LDS R8, [R2+0xb0] ;  /* 0x0000b00002087984 */ /* 0x000f220000000800 */
[----:B--2---:R-:W-:Y:S01]  /*07e0*/  FFMA R13, R9, UR11, R14 ;  /* 0x0000000b090d7c23 */ /* 0x004fe2000800000e */
[----:B------:R-:W0:Y:S02]  /*07f0*/  LDCU.128 UR8, c[0x3][0xa0] ;  /* 0x00c01400ff0877ac */ /* 0x000e240008000c00 */
[----:B------:R-:W2:Y:S01]  /*0800*/  LDS R9, [R2+0xb4] ;  /* 0x0000b40002097984 */ /* 0x000ea20000000800 */
[----:B-----5:R-:W-:-:S03]  /*0810*/  FFMA R14, R10, UR12, R13 ;  /* 0x0000000c0a0e7c23 */ /* 0x020fc6000800000d */
[----:B------:R-:W5:Y:S01]  /*0820*/  LDS R10, [R2+0xb8] ;  /* 0x0000b800020a7984 */ /* 0x000f620000000800 */
[----:B------:R-:W-:-:S03]  /*0830*/  FFMA R13, R11, UR13, R14 ;  /* 0x0000000d0b0d7c23 */ /* 0x000fc6000800000e */
[----:B------:R-:W5:Y:S01]  /*0840*/  LDS R11, [R2+0xbc] ;  /* 0x0000bc00020b7984 */ /* 0x000f620000000800 */
[----:B-1----:R-:W-:-:S03]  /*0850*/  FFMA R13, R12, UR14, R13 ;  /* 0x0000000e0c0d7c23 */ /* 0x002fc6000800000d */
[----:B------:R-:W1:Y:S01]  /*0860*/  LDS R12, [R2+0xc0] ;  /* 0x0000c000020c7984 */ /* 0x000e620000000800 */
[----:B------:R-:W-:Y:S01]  /*0870*/  FFMA R13, R4, UR15, R13 ;  /* 0x0000000f040d7c23 */ /* 0x000fe2000800000d */
[----:B------:R-:W2:Y:S02]  /*0880*/  LDCU.128 UR12, c[0x3][0xb0] ;  /* 0x00c01600ff0c77ac */ /* 0x000ea40008000c00 */
[----:B------:R-:W1:Y:S01]  /*0890*/  LDS R4, [R2+0xc4] ;  /* 0x0000c40002047984 */ /* 0x000e620000000800 */
[----:B0-----:R-:W-:-:S03]  /*08a0*/  FFMA R14, R0, UR8, R13 ;  /* 0x00000008000e7c23 */ /* 0x001fc6000800000d */
[----:B------:R-:W0:Y:S01]  /*08b0*/  LDS R0, [R2+0xc8] ;  /* 0x0000c80002007984 */ /* 0x000e220000000800 */
[----:B---3--:R-:W-:-:S03]  /*08c0*/  FFMA R13, R5, UR9, R14 ;  /* 0x00000009050d7c23 */ /* 0x008fc6000800000e */
[----:B------:R-:W3:Y:S01]  /*08d0*/  LDS R5, [R2+0xcc] ;  /* 0x0000cc0002057984 */ /* 0x000ee20000000800 */
[----:B----4-:R-:W-:-:S03]  /*08e0*/  FFMA R14, R6, UR10, R13 ;  /* 0x0000000a060e7c23 */ /* 0x010fc6000800000d */
[----:B------:R-:W4:Y:S01]  /*08f0*/  LDS R6, [R2+0xd0] ;  /* 0x0000d00002067984 */ /* 0x000f220000000800 */
[----:B------:R-:W-:Y:S01]  /*0900*/  FFMA R13, R7, UR11, R14 ;  /* 0x0000000b070d7c23 */ /* 0x000fe2000800000e */
[----:B------:R-:W1:Y:S02]  /*0910*/  LDCU.128 UR8, c[0x3][0xc0] ;  /* 0x00c01800ff0877ac */ /* 0x000e640008000c00 */
[----:B------:R-:W4:Y:S01]  /*0920*/  LDS R7, [R2+0xd4] ;  /* 0x0000d40002077984 */ /* 0x000f220000000800 */
[----:B--2---:R-:W-:-:S03]  /*0930*/  FFMA R14, R8, UR12, R13 ;  /* 0x0000000c080e7c23 */ /* 0x004fc6000800000d */
[----:B------:R-:W2:Y:S01]  /*0940*/  LDS R8, [R2+0xd8] ;  /* 0x0000d80002087984 */ /* 0x000ea20000000800 */
[----:B------:R-:W-:-:S03]  /*0950*/  FFMA R13, R9, UR13, R14 ;  /* 0x0000000d090d7c23 */ /* 0x000fc6000800000e */
        /* <DEDUP_REMOVED lines=19> */
[----:B--2---:R-:W-:-:S03]  /*0a90*/  FFMA R14, R8, UR14, R13 ;  /* 0x0000000e080e7c23 */ /* 0x004fc6000800000d */
[----:B------:R-:W2:Y:S01]  /*0aa0*/  LDS R8, [R2+0x100] ;  /* 0x0001000002087984 */ /* 0x000ea20000000800 */
[----:B------:R-:W-:Y:S01]  /*0ab0*/  FFMA R13, R9, UR15, R14 ;  /* 0x0000000f090d7c23 */ /* 0x000fe2000800000e */
        /* <DEDUP_REMOVED lines=57> */
[----:B------:R-:W-:Y:S01]  /*0e50*/  LDS R14, [R2+0x170] ;  /* 0x00017000020e7984 */ /* 0x000fe20000000800 */
[----:B---3--:R-:W-:-:S03]  /*0e60*/  FFMA R5, R5, UR9, R12 ;  /* 0x0000000905057c23 */ /* 0x008fc6000800000c */
[----:B------:R-:W0:Y:S01]  /*0e70*/  LDS R0, [R2+0x168] ;  /* 0x0001680002007984 */ /* 0x000e220000000800 */
[----:B----4-:R-:W-:-:S03]  /*0e80*/  FFMA R6, R6, UR10, R5 ;  /* 0x0000000a06067c23 */ /* 0x010fc60008000005 */
[----:B------:R-:W3:Y:S01]  /*0e90*/  LDS R12, [R2+0x16c] ;  /* 0x00016c00020c7984 */ /* 0x000ee20000000800 */
[----:B------:R-:W-:-:S03]  /*0ea0*/  FFMA R7, R7, UR11, R6 ;  /* 0x0000000b07077c23 */ /* 0x000fc60008000006 */
[----:B------:R-:W4:Y:S01]  /*0eb0*/  LDS R5, [R2+0x174] ;  /* 0x0001740002057984 */ /* 0x000f220000000800 */
[----:B------:R-:W1:Y:S01]  /*0ec0*/  LDCU.128 UR8, c[0x3][0x160] ;  /* 0x00c02c00ff0877ac */ /* 0x000e620008000c00 */
[----:B--2---:R-:W-:-:S04]  /*0ed0*/  FFMA R8, R8, UR12, R7 ;  /* 0x0000000c08087c23 */ /* 0x004fc80008000007 */
[----:B------:R-:W-:Y:S02]  /*0ee0*/  FFMA R8, R9, UR13, R8 ;  /* 0x0000000d09087c23 */ /* 0x000fe40008000008 */
[----:B------:R-:W-:Y:S02]  /*0ef0*/  LDS R9, [R2+0x184] ;  /* 0x0001840002097984 */ /* 0x000fe40000000800 */
[----:B-----5:R-:W-:Y:S02]  /*0f00*/  FFMA R6, R13, UR14, R8 ;  /* 0x0000000e0d067c23 */ /* 0x020fe40008000008 */
[----:B------:R-:W2:Y:S02]  /*0f10*/  LDS R8, [R2+0x180] ;  /* 0x0001800002087984 */ /* 0x000ea40000000800 */
[----:B------:R-:W-:Y:S01]  /*0f20*/  FFMA R11, R11, UR15, R6 ;  /* 0x0000000f0b0b7c23 */ /* 0x000fe20008000006 */
[----:B------:R-:W5:Y:S01]  /*0f30*/  LDCU.128 UR12, c[0x3][0x170] ;  /* 0x00c02e00ff0c77ac */ /* 0x000f620008000c00 */
[----:B------:R-:W-:Y:S02]  /*0f40*/  LDS R13, [R2+0x18c] ;  /* 0x00018c00020d7984 */ /* 0x000fe40000000800 */
[----:B-1----:R-:W-:-:S02]  /*0f50*/  FFMA R7, R10, UR8, R11 ;  /* 0x000000080a077c23 */ /* 0x002fc4000800000b */
[----:B------:R-:W1:Y:S02]  /*0f60*/  LDS R11, [R2+0x188] ;  /* 0x00018800020b7984 */ /* 0x000e640000000800 */
[----:B------:R-:W-:-:S04]  /*0f70*/  FFMA R7, R4, UR9, R7 ;  /* 0x0000000904077c23 */ /* 0x000fc80008000007 */
[----:B0-----:R-:W-:-:S04]  /*0f80*/  FFMA R7, R0, UR10, R7 ;  /* 0x0000000a00077c23 */ /* 0x001fc80008000007 */
[----:B---3--:R-:W-:Y:S01]  /*0f90*/  FFMA R7, R12, UR11, R7 ;  /* 0x0000000b0c077c23 */ /* 0x008fe20008000007 */
[----:B------:R-:W2:Y:S03]  /*0fa0*/  LDCU.128 UR8, c[0x3][0x180] ;  /* 0x00c03000ff0877ac */ /* 0x000ea60008000c00 */
[----:B-----5:R-:W-:Y:S02]  /*0fb0*/  FFMA R14, R14, UR12, R7 ;  /* 0x0000000c0e0e7c23 */ /* 0x020fe40008000007 */
[----:B------:R-:W0:Y:S02]  /*0fc0*/  LDC.64 R6, c[0x0][0x388] ;  /* 0x0000e200ff067b82 */ /* 0x000e240000000a00 */
[----:B----4-:R-:W-:-:S04]  /*0fd0*/  FFMA R5, R5, UR13, R14 ;  /* 0x0000000d05057c23 */ /* 0x010fc8000800000e */
[----:B------:R-:W-:-:S04]  /*0fe0*/  FFMA R5, R16, UR14, R5 ;  /* 0x0000000e10057c23 */ /* 0x000fc80008000005 */
[----:B------:R-:W-:-:S04]  /*0ff0*/  FFMA R5, R18, UR15, R5 ;  /* 0x0000000f12057c23 */ /* 0x000fc80008000005 */
[----:B--2---:R-:W-:-:S04]  /*1000*/  FFMA R8, R8, UR8, R5 ;  /* 0x0000000808087c23 */ /* 0x004fc80008000005 */
[----:B------:R-:W-:-:S04]  /*1010*/  FFMA R8, R9, UR9, R8 ;  /* 0x0000000909087c23 */ /* 0x000fc80008000008 */
[----:B-1----:R-:W-:Y:S01]  /*1020*/  FFMA R8, R11, UR10, R8 ;  /* 0x0000000a0b087c23 */ /* 0x002fe20008000008 */
[----:B0-----:R-:W-:-:S04]  /*1030*/  IMAD.WIDE R6, R3, 0x4, R6 ;  /* 0x0000000403067825 */ /* 0x001fc800078e0206 */
[----:B------:R-:W-:-:S05]  /*1040*/  FFMA R13, R13, UR11, R8 ;  /* 0x0000000b0d0d7c23 */ /* 0x000fca0008000008 */
[----:B------:R-:W-:Y:S01]  /*1050*/  STG.E desc[UR6][R6.64], R13 ;  /* 0x0000000d06007986 */ /* 0x000fe2000c101906 */
[----:B------:R-:W-:Y:S05]  /*1060*/  EXIT ;  /* 0x000000000000794d */ /* 0x000fea0003800000 */
.L_x_4:
[----:B------:R-:W-:-:S00]  /*1070*/  BRA `(.L_x_4) ;  /* 0xfffffffc00fc7947 */ /* 0x000fc0000383ffff */
[----:B------:R-:W-:-:S00]  /*1080*/  NOP ;  /* 0x0000000000007918 */ /* 0x000fc00000000000 */
[----:B------:R-:W-:-:S00]  /*1090*/  NOP ;  /* 0x0000000000007918 */ /* 0x000fc00000000000 */
[----:B------:R-:W-:-:S00]  /*10a0*/  NOP ;  /* 0x0000000000007918 */ /* 0x000fc00000000000 */
[----:B------:R-:W-:-:S00]  /*10b0*/  NOP ;  /* 0x0000000000007918 */ /* 0x000fc00000000000 */
[----:B------:R-:W-:-:S00]  /*10c0*/  NOP ;  /* 0x0000000000007918 */ /* 0x000fc00000000000 */
[----:B------:R-:W-:-:S00]  /*10d0*/  NOP ;  /* 0x0000000000007918 */ /* 0x000fc00000000000 */
[----:B------:R-:W-:-:S00]  /*10e0*/  NOP ;  /* 0x0000000000007918 */ /* 0x000fc00000000000 */
[----:B------:R-:W-:-:S00]  /*10f0*/  NOP ;  /* 0x0000000000007918 */ /* 0x000fc00000000000 */
.L_x_8:


//--------------------- .text._Z13conv1DKernel2PfS_ --------------------------
	.section	.text._Z13conv1DKernel2PfS_,"ax",@progbits
	.align	128
        .global         _Z13conv1DKernel2PfS_
        .type           _Z13conv1DKernel2PfS_,@function
        .size           _Z13conv1DKernel2PfS_,(.L_x_9 - _Z13conv1DKernel2PfS_)
        .other          _Z13conv1DKernel2PfS_,@"STO_CUDA_ENTRY STV_DEFAULT"
_Z13conv1DKernel2PfS_:
.text._Z13conv1DKernel2PfS_:
[----:B------:R-:W-:Y:S01]  /*0000*/  LDC R1, c[0x0][0x37c] ;  /* 0x0000df00ff017b82 */ /* 0x000fe20000000800 */
[----:B------:R-:W0:Y:S07]  /*0010*/  S2R R3, SR_TID.X ;  /* 0x0000000000037919 */ /* 0x000e2e0000002100 */
[----:B------:R-:W0:Y:S08]  /*0020*/  S2UR UR4, SR_CTAID.X ;  /* 0x00000000000479c3 */ /* 0x000e300000002500 */
[----:B------:R-:W0:Y:S02]  /*0030*/  LDC R0, c[0x0][0x360] ;  /* 0x0000d800ff007b82 */ /* 0x000e240000000800 */
[----:B0-----:R-:W-:-:S05]  /*0040*/  IMAD R0, R0, UR4, R3 ;  /* 0x0000000400007c24 */ /* 0x001fca000f8e0203 */
[----:B------:R-:W-:-:S13]  /*0050*/  ISETP.GT.AND P0, PT, R0, 0xffff9c, PT ;  /* 0x00ffff9c0000780c */ /* 0x000fda0003f04270 */
[----:B------:R-:W-:Y:S05]  /*0060*/  @P0 EXIT ;  /* 0x000000000000094d */ /* 0x000fea0003800000 */
[----:B------:R-:W0:Y:S01]  /*0070*/  LDCU.64 UR4, c[0x0][0x380] ;  /* 0x00007000ff0477ac */ /* 0x000e220008000a00 */
[----:B------:R-:W1:Y:S01]  /*0080*/  LDCU.64 UR6, c[0x0][0x358] ;  /* 0x00006b00ff0677ac */ /* 0x000e620008000a00 */
[C---:B------:R-:W-:Y:S02]  /*0090*/  IADD3 R29, PT, PT, R0.reuse, 0x4, RZ ;  /* 0x00000004001d7810 */ /* 0x040fe40007ffe0ff */
[C---:B------:R-:W-:Y:S01]  /*00a0*/  IADD3 R7, PT, PT, R0.reuse, 0x8, RZ ;  /* 0x0000000800077810 */ /* 0x040fe20007ffe0ff */
[----:B------:R-:W2:Y:S01]  /*00b0*/  LDCU.128 UR8, c[0x3][URZ] ;  /* 0x00c00000ff0877ac */ /* 0x000ea20008000c00 */
[----:B------:R-:W-:Y:S01]  /*00c0*/  IADD3 R3, PT, PT, R0, 0x10, RZ ;  /* 0x0000001000037810 */ /* 0x000fe20007ffe0ff */
[----:B------:R-:W3:Y:S01]  /*00d0*/  LDCU.128 UR12, c[0x3][0x10] ;  /* 0x00c00200ff0c77ac */ /* 0x000ee20008000c00 */
[----:B0-----:R-:W-:-:S04]  /*00e0*/  UIADD3 UR4, UP0, UPT, UR4, 0x8, URZ ;  /* 0x0000000804047890 */ /* 0x001fc8000ff1e0ff */
[----:B------:R-:W-:Y:S02]  /*00f0*/  UIADD3.X UR5, UPT, UPT, URZ, UR5, URZ, UP0, !UPT ;  /* 0x00000005ff057290 */ /* 0x000fe400087fe4ff */
[----:B------:R-:W-:-:S04]  /*0100*/  MOV R14, UR4 ;  /* 0x00000004000e7c02 */ /* 0x000fc80008000f00 */
[----:B------:R-:W-:-:S03]  /*0110*/  MOV R15, UR5 ;  /* 0x00000005000f7c02 */ /* 0x000fc60008000f00 */
[----:B------:R-:W-:-:S05]  /*0120*/  IMAD.WIDE R4, R0, 0x4, R14 ;  /* 0x0000000400047825 */ /* 0x000fca00078e020e */
[----:B-1----:R-:W2:Y:S04]  /*0130*/  LDG.E R2, desc[UR6][R4.64+-0x8] ;  /* 0xfffff80604027981 */ /* 0x002ea8000c1e1900 */
[----:B------:R-:W4:Y:S04]  /*0140*/  LDG.E R18, desc[UR6][R4.64+-0x4] ;  /* 0xfffffc0604127981 */ /* 0x000f28000c1e1900 */
[----:B------:R-:W5:Y:S01]  /*0150*/  LDG.E R10, desc[UR6][R4.64] ;  /* 0x00000006040a7981 */ /* 0x000f62000c1e1900 */
[----:B------:R-:W-:-:S03]  /*0160*/  IMAD.WIDE R28, R29, 0x4, R14 ;  /* 0x000000041d1c7825 */ /* 0x000fc600078e020e */
[----:B------:R0:W3:Y:S04]  /*0170*/  LDG.E R11, desc[UR6][R4.64+0x4] ;  /* 0x00000406040b7981 */ /* 0x0000e8000c1e1900 */
[----:B------:R-:W3:Y:S04]  /*0180*/  LDG.E R26, desc[UR6][R28.64+-0x8] ;  /* 0xfffff8061c1a7981 */ /* 0x000ee8000c1e1900 */
[----:B------:R-:W3:Y:S04]  /*0190*/  LDG.E R20, desc[UR6][R28.64+-0x4] ;  /* 0xfffffc061c147981 */ /* 0x000ee8000c1e1900 */
[----:B------:R-:W3:Y:S01]  /*01a0*/  LDG.E R25, desc[UR6][R28.64] ;  /* 0x000000061c197981 */ /* 0x000ee2000c1e1900 */
[----:B------:R-:W-:-:S03]  /*01b0*/  IMAD.WIDE R6, R7, 0x4, R14 ;  /* 0x0000000407067825 */ /* 0x000fc600078e020e */
[----:B------:R-:W3:Y:S04]  /*01c0*/  LDG.E R23, desc[UR6][R28.64+0x4] ;  /* 0x000004061c177981 */ /* 0x000ee8000c1e1900 */
[----:B------:R-:W3:Y:S04]  /*01d0*/  LDG.E R24, desc[UR6][R6.64+-0x8] ;  /* 0xfffff80606187981 */ /* 0x000ee8000c1e1900 */
[----:B------:R-:W3:Y:S01]  /*01e0*/  LDG.E R22, desc[UR6][R6.64+-0x4] ;  /* 0xfffffc0606167981 */ /* 0x000ee2000c1e1900 */
[----:B0-----:R-:W-:-:S03]  /*01f0*/  IADD3 R5, PT, PT, R0, 0xc, RZ ;  /* 0x0000000c00057810 */ /* 0x001fc60007ffe0ff */
[----:B------:R-:W3:Y:S02]  /*0200*/  LDG.E R17, desc[UR6][R6.64] ;  /* 0x0000000606117981 */ /* 0x000ee4000c1e1900 */
[--C-:B------:R-:W-:Y:S02]  /*0210*/  IMAD.WIDE R4, R5, 0x4, R14.reuse ;  /* 0x0000000405047825 */ /* 0x100fe400078e020e */
[----:B------:R0:W3:Y:S04]  /*0220*/  LDG.E R16, desc[UR6][R6.64+0x4] ;  /* 0x0000040606107981 */ /* 0x0000e8000c1e1900 */
[----:B------:R-:W3:Y:S04]  /*0230*/  LDG.E R13, desc[UR6][R4.64+-0x8] ;  /* 0xfffff806040d7981 */ /* 0x000ee8000c1e1900 */
[----:B------:R-:W3:Y:S04]  /*0240*/  LDG.E R12, desc[UR6][R4.64+-0x4] ;  /* 0xfffffc06040c7981 */ /* 0x000ee8000c1e1900 */
[----:B------:R-:W3:Y:S01]  /*0250*/  LDG.E R9, desc[UR6][R4.64] ;  /* 0x0000000604097981 */ /* 0x000ee2000c1e1900 */
[----:B0-----:R-:W-:-:S03]  /*0260*/  IMAD.WIDE R6, R3, 0x4, R14 ;  /* 0x0000000403067825 */ /* 0x001fc600078e020e */
[----:B------:R0:W3:Y:S04]  /*0270*/  LDG.E R28, desc[UR6][R4.64+0x4] ;  /* 0x00000406041c7981 */ /* 0x0000e8000c1e1900 */
[----:B------:R-:W3:Y:S01]  /*0280*/  LDG.E R8, desc[UR6][R6.64+-0x8] ;  /* 0xfffff80606087981 */ /* 0x000ee2000c1e1900 */
[----:B------:R-:W-:-:S03]  /*0290*/  IADD3 R29, PT, PT, R0, 0x14, RZ ;  /* 0x00000014001d7810 */ /* 0x000fc60007ffe0ff */
[----:B------:R-:W3:Y:S04]  /*02a0*/  LDG.E R3, desc[UR6][R6.64+-0x4] ;  /* 0xfffffc0606037981 */ /* 0x000ee8000c1e1900 */
[----:B------:R-:W3:Y:S01]  /*02b0*/  LDG.E R19, desc[UR6][R6.64] ;  /* 0x0000000606137981 */ /* 0x000ee2000c1e1900 */
[----:B0-----:R-:W-:-:S03]  /*02c0*/  IMAD.WIDE R4, R29, 0x4, R14 ;  /* 0x000000041d047825 */ /* 0x001fc600078e020e */
[----:B------:R0:W3:Y:S02]  /*02d0*/  LDG.E R27, desc[UR6][R6.64+0x4] ;  /* 0x00000406061b7981 */ /* 0x0000e4000c1e1900 */
[----:B0-----:R-:W-:-:S05]  /*02e0*/  IADD3 R7, PT, PT, R0, 0x18, RZ ;  /* 0x0000001800077810 */ /* 0x001fca0007ffe0ff */
[----:B------:R-:W-:-:S04]  /*02f0*/  IMAD.WIDE R6, R7, 0x4, R14 ;  /* 0x0000000407067825 */ /* 0x000fc800078e020e */
[----:B--2---:R-:W-:Y:S02]  /*0300*/  FFMA R21, R2, UR8, RZ ;  /* 0x0000000802157c23 */ /* 0x004fe400080000ff */
[----:B------:R-:W2:Y:S02]  /*0310*/  LDG.E R2, desc[UR6][R4.64+0x4] ;  /* 0x0000040604027981 */ /* 0x000ea4000c1e1900 */
[----:B----4-:R-:W-:Y:S02]  /*0320*/  FFMA R21, R18, UR9, R21 ;  /* 0x0000000912157c23 */ /* 0x010fe40008000015 */
[----:B------:R-:W4:Y:S02]  /*0330*/  LDG.E R18, desc[UR6][R4.64+-0x8] ;  /* 0xfffff80604127981 */ /* 0x000f24000c1e1900 */
[----:B-----5:R-:W-:Y:S02]  /*0340*/  FFMA R29, R10, UR10, R21 ;  /* 0x0000000a0a1d7c23 */ /* 0x020fe40008000015 */
[----:B------:R-:W5:Y:S04]  /*0350*/  LDG.E R21, desc[UR6][R4.64+-0x4] ;  /* 0xfffffc0604157981 */ /* 0x000f68000c1e1900 */
[----:B------:R0:W2:Y:S01]  /*0360*/  LDG.E R10, desc[UR6][R4.64] ;  /* 0x00000006040a7981 */ /* 0x0000a2000c1e1900 */
[----:B---3--:R-:W-:Y:S01]  /*0370*/  FFMA R11, R11, UR11, R29 ;  /* 0x0000000b0b0b7c23 */ /* 0x008fe2000800001d */
[----:B------:R-:W1:Y:S03]  /*0380*/  LDCU.128 UR8, c[0x3][0x20] ;  /* 0x00c00400ff0877ac */ /* 0x000e660008000c00 */
[----:B------:R-:W-:-:S04]  /*0390*/  FFMA R11, R26, UR12, R11 ;  /* 0x0000000c1a0b7c23 */ /* 0x000fc8000800000b */
[----:B------:R-:W-:Y:S02]  /*03a0*/  FFMA R26, R20, UR13, R11 ;  /* 0x0000000d141a7c23 */ /* 0x000fe4000800000b */
[----:B------:R-:W3:Y:S02]  /*03b0*/  LDG.E R20, desc[UR6][R6.64+-0x8] ;  /* 0xfffff80606147981 */ /* 0x000ee4000c1e1900 */
[----:B------:R-:W-:Y:S02]  /*03c0*/  FFMA R29, R25, UR14, R26 ;  /* 0x0000000e191d7c23 */ /* 0x000fe4000800001a */
[----:B------:R-:W3:Y:S01]  /*03d0*/  LDG.E R26, desc[UR6][R6.64+-0x4] ;  /* 0xfffffc06061a7981 */ /* 0x000ee2000c1e1900 */
[----:B0-----:R-:W-:-:S03]  /*03e0*/  IADD3 R5, PT, PT, R0, 0x1c, RZ ;  /* 0x0000001c00057810 */ /* 0x001fc60007ffe0ff */
[----:B------:R-:W3:Y:S01]  /*03f0*/  LDG.E R11, desc[UR6][R6.64] ;  /* 0x00000006060b7981 */ /* 0x000ee2000c1e1900 */
[----:B------:R-:W-:Y:S01]  /*0400*/  FFMA R23, R23, UR15, R29 ;  /* 0x0000000f17177c23 */ /* 0x000fe2000800001d */
[----:B------:R-:W-:Y:S01]  /*0410*/  IMAD.WIDE R4, R5, 0x4, R14 ;  /* 0x0000000405047825 */ /* 0x000fe200078e020e */
[----:B------:R-:W0:Y:S01]  /*0420*/  LDCU.128 UR12, c[0x3][0x30] ;  /* 0x00c00600ff0c77ac */ /* 0x000e220008000c00 */
[----:B------:R0:W3:Y:S02]  /*0430*/  LDG.E R25, desc[UR6][R6.64+0x4] ;  /* 0x0000040606197981 */ /* 0x0000e4000c1e1900 */
[----:B-1----:R-:W-:Y:S02]  /*0440*/  FFMA R23, R24, UR8, R23 ;  /* 0x0000000818177c23 */ /* 0x002fe40008000017 */
[----:B------:R-:W3:Y:S02]  /*0450*/  LDG.E R24, desc[UR6][R4.64+-0x8] ;  /* 0xfffff80604187981 */ /* 0x000ee4000c1e1900 */
[----:B------:R-:W-:-:S02]  /*0460*/  FFMA R22, R22, UR9, R23 ;  /* 0x0000000916167c23 */ /* 0x000fc40008000017 */
[----:B------:R-:W3:Y:S02]  /*0470*/  LDG.E R23, desc[UR6][R4.64+-0x4] ;  /* 0xfffffc0604177981 */ /* 0x000ee4000c1e1900 */
[----:B------:R-:W-:Y:S01]  /*0480*/  FFMA R29, R17, UR10, R22 ;  /* 0x0000000a111d7c23 */ /* 0x000fe20008000016 */
[----:B0-----:R-:W-:Y:S01]  /*0490*/  IADD3 R7, PT, PT, R0, 0x20, RZ ;  /* 0x0000002000077810 */ /* 0x001fe20007ffe0ff */
[----:B------:R-:W3:Y:S02]  /*04a0*/  LDG.E R22, desc[UR6][R4.64] ;  /* 0x0000000604167981 */ /* 0x000ee4000c1e1900 */
[----:B------:R-:W-:Y:S01]  /*04b0*/  FFMA R16, R16, UR11, R29 ;  /* 0x0000000b10107c23 */ /* 0x000fe2000800001d */
[----:B------:R-:W0:Y:S01]  /*04c0*/  LDCU.128 UR8, c[0x3][0x40] ;  /* 0x00c00800ff0877ac */ /* 0x000e220008000c00 */
[----:B------:R-:W-:Y:S01]  /*04d0*/  IMAD.WIDE R6, R7, 0x4, R14 ;  /* 0x0000000407067825 */ /* 0x000fe200078e020e */
[----:B------:R1:W3:Y:S03]  /*04e0*/  LDG.E R17, desc[UR6][R4.64+0x4] ;  /* 0x0000040604117981 */ /* 0x0002e6000c1e1900 */
[----:B------:R-:W-:-:S02]  /*04f0*/  FFMA R29, R13, UR12, R16 ;  /* 0x0000000c0d1d7c23 */ /* 0x000fc40008000010 */
[----:B------:R-:W3:Y:S02]  /*0500*/  LDG.E R13, desc[UR6][R6.64+-0x8] ;  /* 0xfffff806060d7981 */ /* 0x000ee4000c1e1900 */
[----:B------:R-:W-:Y:S02]  /*0510*/  FFMA R16, R12, UR13, R29 ;  /* 0x0000000d0c107c23 */ /* 0x000fe4000800001d */
[----:B------:R-:W3:Y:S02]  /*0520*/  LDG.E R12, desc[UR6][R6.64+-0x4] ;  /* 0xfffffc06060c7981 */ /* 0x000ee4000c1e1900 */
[----:B------:R-:W-:Y:S01]  /*0530*/  FFMA R29, R9, UR14, R16 ;  /* 0x0000000e091d7c23 */ /* 0x000fe20008000010 */
[----:B-1----:R-:W-:Y:S01]  /*0540*/  IADD3 R5, PT, PT, R0, 0x24, RZ ;  /* 0x0000002400057810 */ /* 0x002fe20007ffe0ff */
[----:B------:R-:W3:Y:S02]  /*0550*/  LDG.E R9, desc[UR6][R6.64] ;  /* 0x0000000606097981 */ /* 0x000ee4000c1e1900 */
[----:B------:R-:W-:Y:S01]  /*0560*/  FFMA R29, R28, UR15, R29 ;  /* 0x0000000f1c1d7c23 */ /* 0x000fe2000800001d */
[----:B------:R-:W4:Y:S01]  /*0570*/  LDCU.128 UR12, c[0x3][0x50] ;  /* 0x00c00a00ff0c77ac */ /* 0x000f220008000c00 */
[----:B------:R-:W-:Y:S01]  /*0580*/  IMAD.WIDE R4, R5, 0x4, R14 ;  /* 0x0000000405047825 */ /* 0x000fe200078e020e */
[----:B------:R1:W3:Y:S03]  /*0590*/  LDG.E R16, desc[UR6][R6.64+0x4] ;  /* 0x0000040606107981 */ /* 0x0002e6000c1e1900 */
[----:B0-----:R-:W-:-:S02]  /*05a0*/  FFMA R28, R8, UR8, R29 ;  /* 0x00000008081c7c23 */ /* 0x001fc4000800001d */
[----:B------:R-:W3:Y:S02]  /*05b0*/  LDG.E R8, desc[UR6][R4.64+-0x8] ;  /* 0xfffff80604087981 */ /* 0x000ee4000c1e1900 */
[----:B------:R-:W-:Y:S02]  /*05c0*/  FFMA R28, R3, UR9, R28 ;  /* 0x00000009031c7c23 */ /* 0x000fe4000800001c */
[----:B------:R-:W3:Y:S02]  /*05d0*/  LDG.E R3, desc[UR6][R4.64+-0x4] ;  /* 0xfffffc0604037981 */ /* 0x000ee4000c1e1900 */
[----:B------:R-:W-:Y:S01]  /*05e0*/  FFMA R28, R19, UR10, R28 ;  /* 0x0000000a131c7c23 */ /* 0x000fe2000800001c */
[C---:B-1----:R-:W-:Y:S01]  /*05f0*/  IADD3 R7, PT, PT, R0.reuse, 0x28, RZ ;  /* 0x0000002800077810 */ /* 0x042fe20007ffe0ff */
[----:B------:R-:W3:Y:S02]  /*0600*/  LDG.E R19, desc[UR6][R4.64] ;  /* 0x0000000604137981 */ /* 0x000ee4000c1e1900 */
[----:B------:R-:W-:Y:S01]  /*0610*/  FFMA R27, R27, UR11, R28 ;  /* 0x0000000b1b1b7c23 */ /* 0x000fe2000800001c */
[----:B------:R-:W3:Y:S01]  /*0620*/  LDCU.128 UR8, c[0x3][0x60] ;  /* 0x00c00c00ff0877ac */ /* 0x000ee20008000c00 */
[----:B------:R-:W-:Y:S01]  /*0630*/  IMAD.WIDE R6, R7, 0x4, R14 ;  /* 0x0000000407067825 */ /* 0x000fe200078e020e */
[----:B------:R0:W3:Y:S02]  /*0640*/  LDG.E R29, desc[UR6][R4.64+0x4] ;  /* 0x00000406041d7981 */ /* 0x0000e4000c1e1900 */
[----:B0-----:R-:W-:-:S05]  /*0650*/  IADD3 R5, PT, PT, R0, 0x2c, RZ ;  /* 0x0000002c00057810 */ /* 0x001fca0007ffe0ff */
[----:B------:R-:W-:-:S05]  /*0660*/  IMAD.WIDE R4, R5, 0x4, R14 ;  /* 0x0000000405047825 */ /* 0x000fca00078e020e */
[----:B------:R-:W3:Y:S01]  /*0670*/  LDG.E R28, desc[UR6][R4.64+0x4] ;  /* 0x00000406041c7981 */ /* 0x000ee2000c1e1900 */
[----:B----4-:R-:W-:-:S04]  /*0680*/  FFMA R18, R18, UR12, R27 ;  /* 0x0000000c12127c23 */ /* 0x010fc8000800001b */
[----:B-----5:R-:W-:Y:S02]  /*0690*/  FFMA R21, R21, UR13, R18 ;  /* 0x0000000d15157c23 */ /* 0x020fe40008000012 */
[----:B------:R-:W4:Y:S02]  /*06a0*/  LDG.E R18, desc[UR6][R6.64+-0x4] ;  /* 0xfffffc0606127981 */ /* 0x000f24000c1e1900 */
[----:B--2---:R-:W-:Y:S02]  /*06b0*/  FFMA R21, R10, UR14, R21 ;  /* 0x0000000e0a157c23 */ /* 0x004fe40008000015 */
[----:B------:R-:W2:Y:S02]  /*06c0*/  LDG.E R10, desc[UR6][R6.64+-0x8] ;  /* 0xfffff806060a7981 */ /* 0x000ea4000c1e1900 */
[----:B------:R-:W-:Y:S01]  /*06d0*/  FFMA R27, R2, UR15, R21 ;  /* 0x0000000f021b7c23 */ /* 0x000fe20008000015 */
[----:B------:R-:W0:Y:S01]  /*06e0*/  LDCU.128 UR12, c[0x3][0x70] ;  /* 0x00c00e00ff0c77ac */ /* 0x000e220008000c00 */
[----:B------:R-:W5:Y:S04]  /*06f0*/  LDG.E R2, desc[UR6][R6.64] ;  /* 0x0000000606027981 */ /* 0x000f68000c1e1900 */
[----:B------:R1:W5:Y:S01]  /*0700*/  LDG.E R21, desc[UR6][R6.64+0x4] ;  /* 0x0000040606157981 */ /* 0x000362000c1e1900 */
[----:B---3--:R-:W-:-:S03]  /*0710*/  FFMA R27, R20, UR8, R27 ;  /* 0x00000008141b7c23 */ /* 0x008fc6000800001b */
[----:B------:R-:W3:Y:S01]  /*0720*/  LDG.E R20, desc[UR6][R4.64] ;  /* 0x0000000604147981 */ /* 0x000ee2000c1e1900 */
[----:B------:R-:W-:-:S04]  /*0730*/  FFMA R26, R26, UR9, R27 ;  /* 0x000000091a1a7c23 */ /* 0x000fc8000800001b */
[----:B------:R-:W-:Y:S02]  /*0740*/  FFMA R27, R11, UR10, R26 ;  /* 0x0000000a0b1b7c23 */ /* 0x000fe4000800001a */
[----:B------:R-:W3:Y:S01]  /*0750*/  LDG.E R26, desc[UR6][R4.64+-0x8] ;  /* 0xfffff806041a7981 */ /* 0x000ee2000c1e1900 */
[----:B-1----:R-:W-:-:S03]  /*0760*/  IADD3 R7, PT, PT, R0, 0x30, RZ ;  /* 0x0000003000077810 */ /* 0x002fc60007ffe0ff */
[----:B------:R1:W3:Y:S01]  /*0770*/  LDG.E R11, desc[UR6][R4.64+-0x4] ;  /* 0xfffffc06040b7981 */ /* 0x0002e2000c1e1900 */
[----:B------:R-:W-:Y:S01]  /*0780*/  FFMA R25, R25, UR11, R27 ;  /* 0x0000000b19197c23 */ /* 0x000fe2000800001b */
[----:B------:R-:W-:Y:S01]  /*0790*/  IMAD.WIDE R6, R7, 0x4, R14 ;  /* 0x0000000407067825 */ /* 0x000fe200078e020e */
[----:B------:R-:W1:Y:S03]  /*07a0*/  LDCU.128 UR8, c[0x3][0x80] ;  /* 0x00c01000ff0877ac */ /* 0x000e660008000c00 */
[----:B0-----:R-:W-:Y:S01]  /*07b0*/  FFMA R24, R24, UR12, R25 ;  /* 0x0000000c18187c23 */ /* 0x001fe20008000019 */
[----:B------:R-:W3:Y:S03]  /*07c0*/  LDG.E R27, desc[UR6][R6.64+-0x8] ;  /* 0xfffff806061b7981 */ /* 0x000ee6000c1e1900 */
[----:B------:R-:W-:Y:S01]  /*07d0*/  FFMA R23, R23, UR13, R24 ;  /* 0x0000000d17177c23 */ /* 0x000fe20008000018 */
[----:B-1----:R-:W-:Y:S01]  /*07e0*/  IADD3 R5, PT, PT, R0, 0x34, RZ ;  /* 0x0000003400057810 */ /* 0x002fe20007ffe0ff */
[----:B------:R-:W3:Y:S02]  /*07f0*/  LDG.E R24, desc[UR6][R6.64+0x4] ;  /* 0x0000040606187981 */ /* 0x000ee4000c1e1900 */
[----:B------:R-:W-:-:S02]  /*0800*/  FFMA R25, R22, UR14, R23 ;  /* 0x0000000e16197c23 */ /* 0x000fc40008000017 */
[----:B------:R-:W3:Y:S01]  /*0810*/  LDG.E R22, desc[UR6][R6.64+-0x4] ;  /* 0xfffffc0606167981 */ /* 0x000ee2000c1e1900 */
[----:B------:R-:W-:-:S03]  /*0820*/  IMAD.WIDE R4, R5, 0x4, R14 ;  /* 0x0000000405047825 */ /* 0x000fc600078e020e */
[----:B------:R0:W3:Y:S01]  /*0830*/  LDG.E R23, desc[UR6][R6.64] ;  /* 0x0000000606177981 */ /* 0x0000e2000c1e1900 */
[----:B------:R-:W-:Y:S01]  /*0840*/  FFMA R17, R17, UR15, R25 ;  /* 0x0000000f11117c23 */ /* 0x000fe20008000019 */
[----:B------:R-:W1:Y:S02]  /*0850*/  LDCU.128 UR12, c[0x3][0x90] ;  /* 0x00c01200ff0c77ac */ /* 0x000e640008000c00 */
[----:B------:R-:W3:Y:S01]  /*0860*/  LDG.E R25, desc[UR6][R4.64+-0x8] ;  /* 0xfffff80604197981 */ /* 0x000ee2000c1e1900 */
[----:B------:R-:W-:-:S04]  /*0870*/  FFMA R13, R13, UR8, R17 ;  /* 0x000000080d0d7c23 */ /* 0x000fc80008000011 */
[----:B------:R-:W-:Y:S02]  /*0880*/  FFMA R12, R12, UR9, R13 ;  /* 0x000000090c0c7c23 */ /* 0x000fe4000800000d */
[----:B------:R-:W3:Y:S01]  /*0890*/  LDG.E R13, desc[UR6][R4.64+-0x4] ;  /* 0xfffffc06040d7981 */ /* 0x000ee2000c1e1900 */
[----:B0-----:R-:W-:Y:S01]  /*08a0*/  IADD3 R6, PT, PT, R0, 0x38, RZ ;  /* 0x0000003800067810 */ /* 0x001fe20007ffe0ff */
[----:B------:R-:W-:Y:S02]  /*08b0*/  FFMA R17, R9, UR10, R12 ;  /* 0x0000000a09117c23 */ /* 0x000fe4000800000c */
[----:B------:R-:W3:Y:S02]  /*08c0*/  LDG.E R12, desc[UR6][R4.64] ;  /* 0x00000006040c7981 */ /* 0x000ee4000c1e1900 */
[----:B------:R-:W-:Y:S01]  /*08d0*/  FFMA R7, R16, UR11, R17 ;  /* 0x0000000b10077c23 */ /* 0x000fe20008000011 */
[----:B------:R-:W-:Y:S01]  /*08e0*/  IMAD.WIDE R16, R6, 0x4, R14 ;  /* 0x0000000406107825 */ /* 0x000fe200078e020e */
[----:B------:R-:W3:Y:S01]  /*08f0*/  LDG.E R9, desc[UR6][R4.64+0x4] ;  /* 0x0000040604097981 */ /* 0x000ee2000c1e1900 */
[----:B------:R-:W2:Y:S02]  /*0900*/  LDCU.128 UR8, c[0x3][0xa0] ;  /* 0x00c01400ff0877ac */ /* 0x000ea40008000c00 */
[----:B-1----:R-:W-:-:S02]  /*0910*/  FFMA R6, R8, UR12, R7 ;  /* 0x0000000c08067c23 */ /* 0x002fc40008000007 */
[----:B------:R-:W3:Y:S02]  /*0920*/  LDG.E R8, desc[UR6][R16.64+-0x8] ;  /* 0xfffff80610087981 */ /* 0x000ee4000c1e1900 */
[----:B------:R-:W-:Y:S02]  /*0930*/  FFMA R6, R3, UR13, R6 ;  /* 0x0000000d03067c23 */ /* 0x000fe40008000006 */
[----:B------:R-:W3:Y:S02]  /*0940*/  LDG.E R3, desc[UR6][R16.64+-0x4] ;  /* 0xfffffc0610037981 */ /* 0x000ee4000c1e1900 */
[----:B------:R-:W-:Y:S02]  /*0950*/  FFMA R6, R19, UR14, R6 ;  /* 0x0000000e13067c23 */ /* 0x000fe40008000006 */
[----:B------:R-:W3:Y:S02]  /*0960*/  LDG.E R7, desc[UR6][R16.64] ;  /* 0x0000000610077981 */ /* 0x000ee4000c1e1900 */
[----:B------:R-:W-:Y:S01]  /*0970*/  FFMA R29, R29, UR15, R6 ;  /* 0x0000000f1d1d7c23 */ /* 0x000fe20008000006 */
[C---:B------:R-:W-:Y:S01]  /*0980*/  IADD3 R19, PT, PT, R0.reuse, 0x3c, RZ ;  /* 0x0000003c00137810 */ /* 0x040fe20007ffe0ff */
[----:B------:R-:W3:Y:S01]  /*0990*/  LDCU.128 UR12, c[0x3][0xb0] ;  /* 0x00c01600ff0c77ac */ /* 0x000ee20008000c00 */
[----:B------:R0:W3:Y:S02]  /*09a0*/  LDG.E R6, desc[UR6][R16.64+0x4] ;  /* 0x0000040610067981 */ /* 0x0000e4000c1e1900 */
[----:B0-----:R-:W-:-:S05]  /*09b0*/  IADD3 R17, PT, PT, R0, 0x40, RZ ;  /* 0x0000004000117810 */ /* 0x001fca0007ffe0ff */
[----:B------:R-:W-:-:S04]  /*09c0*/  IMAD.WIDE R16, R17, 0x4, R14 ;  /* 0x0000000411107825 */ /* 0x000fc800078e020e */
[----:B--2---:R-:W-:-:S04]  /*09d0*/  FFMA R29, R10, UR8, R29 ;  /* 0x000000080a1d7c23 */ /* 0x004fc8000800001d */
[----:B----4-:R-:W-:Y:S01]  /*09e0*/  FFMA R29, R18, UR9, R29 ;  /* 0x00000009121d7c23 */ /* 0x010fe2000800001d */
[----:B------:R-:W-:-:S05]  /*09f0*/  IMAD.WIDE R18, R19, 0x4, R14 ;  /* 0x0000000413127825 */ /* 0x000fca00078e020e */
[----:B------:R-:W2:Y:S01]  /*0a00*/  LDG.E R5, desc[UR6][R18.64+-0x8] ;  /* 0xfffff80612057981 */ /* 0x000ea2000c1e1900 */
[----:B-----5:R-:W-:-:S03]  /*0a10*/  FFMA R29, R2, UR10, R29 ;  /* 0x0000000a021d7c23 */ /* 0x020fc6000800001d */
[----:B------:R-:W4:Y:S01]  /*0a20*/  LDG.E R2, desc[UR6][R18.64+-0x4] ;  /* 0xfffffc0612027981 */ /* 0x000f22000c1e1900 */
[----:B------:R-:W-:Y:S01]  /*0a30*/  FFMA R21, R21, UR11, R29 ;  /* 0x0000000b15157c23 */ /* 0x000fe2000800001d */
[----:B------:R-:W0:Y:S02]  /*0a40*/  LDCU.128 UR8, c[0x3][0xc0] ;  /* 0x00c01800ff0877ac */ /* 0x000e240008000c00 */
[----:B------:R-:W5:Y:S01]  /*0a50*/  LDG.E R4, desc[UR6][R18.64] ;  /* 0x0000000612047981 */ /* 0x000f62000c1e1900 */
[----:B---3--:R-:W-:-:S03]  /*0a60*/  FFMA R26, R26, UR12, R21 ;  /* 0x0000000c1a1a7c23 */ /* 0x008fc60008000015 */
[----:B------:R1:W3:Y:S01]  /*0a70*/  LDG.E R10, desc[UR6][R18.64+0x4] ;  /* 0x00000406120a7981 */ /* 0x0002e2000c1e1900 */
[----:B------:R-:W-:-:S03]  /*0a80*/  FFMA R21, R11, UR13, R26 ;  /* 0x0000000d0b157c23 */ /* 0x000fc6000800001a */
[----:B------:R-:W3:Y:S01]  /*0a90*/  LDG.E R11, desc[UR6][R16.64+-0x8] ;  /* 0xfffff806100b7981 */ /* 0x000ee2000c1e1900 */
[----:B------:R-:W-:-:S03]  /*0aa0*/  FFMA R29, R20, UR14, R21 ;  /* 0x0000000e141d7c23 */ /* 0x000fc60008000015 */
[----:B------:R-:W3:Y:S01]  /*0ab0*/  LDG.E R20, desc[UR6][R16.64+-0x4] ;  /* 0xfffffc0610147981 */ /* 0x000ee2000c1e1900 */
[----:B------:R-:W-:Y:S01]  /*0ac0*/  FFMA R28, R28, UR15, R29 ;  /* 0x0000000f1c1c7c23 */ /* 0x000fe2000800001d */
[----:B-1----:R-:W-:Y:S01]  /*0ad0*/  IADD3 R19, PT, PT, R0, 0x44, RZ ;  /* 0x0000004400137810 */ /* 0x002fe20007ffe0ff */
[----:B------:R-:W1:Y:S01]  /*0ae0*/  LDCU.128 UR12, c[0x3][0xd0] ;  /* 0x00c01a00ff0c77ac */ /* 0x000e620008000c00 */
[----:B------:R-:W3:Y:S01]  /*0af0*/  LDG.E R21, desc[UR6][R16.64] ;  /* 0x0000000610157981 */ /* 0x000ee2000c1e1900 */
[----:B0-----:R-:W-:Y:S02]  /*0b00*/  FFMA R27, R27, UR8, R28 ;  /* 0x000000081b1b7c23 */ /* 0x001fe4000800001c */
[----:B------:R-:W-:Y:S01]  /*0b10*/  IMAD.WIDE R18, R19, 0x4, R14 ;  /* 0x0000000413127825 */ /* 0x000fe200078e020e */
[----:B------:R0:W3:Y:S03]  /*0b20*/  LDG.E R26, desc[UR6][R16.64+0x4] ;  /* 0x00000406101a7981 */ /* 0x0000e6000c1e1900 */
[----:B------:R-:W-:-:S02]  /*0b30*/  FFMA R28, R22, UR9, R27 ;  /* 0x00000009161c7c23 */ /* 0x000fc4000800001b */
[----:B------:R-:W3:Y:S02]  /*0b40*/  LDG.E R22, desc[UR6][R18.64+-0x8] ;  /* 0xfffff80612167981 */ /* 0x000ee4000c1e1900 */
[----:B------:R-:W-:Y:S02]  /*0b50*/  FFMA R29, R23, UR10, R28 ;  /* 0x0000000a171d7c23 */ /* 0x000fe4000800001c */
[----:B------:R-:W3:Y:S02]  /*0b60*/  LDG.E R27, desc[UR6][R18.64+-0x4] ;  /* 0xfffffc06121b7981 */ /* 0x000ee4000c1e1900 */
[----:B------:R-:W-:Y:S01]  /*0b70*/  FFMA R24, R24, UR11, R29 ;  /* 0x0000000b18187c23 */ /* 0x000fe2000800001d */
[----:B0-----:R-:W-:Y:S01]  /*0b80*/  IADD3 R17, PT, PT, R0, 0x48, RZ ;  /* 0x0000004800117810 */ /* 0x001fe20007ffe0ff */
[----:B------:R-:W0:Y:S01]  /*0b90*/  LDCU.128 UR8, c[0x3][0xe0] ;  /* 0x00c01c00ff0877ac */ /* 0x000e220008000c00 */
[----:B------:R-:W3:Y:S01]  /*0ba0*/  LDG.E R23, desc[UR6][R18.64] ;  /* 0x0000000612177981 */ /* 0x000ee2000c1e1900 */
[----:B-1----:R-:W-:-:S02]  /*0bb0*/  FFMA R24, R25, UR12, R24 ;  /* 0x0000000c19187c23 */ /* 0x002fc40008000018 */
[----:B------:R-:W-:Y:S01]  /*0bc0*/  IMAD.WIDE R16, R17, 0x4, R14 ;  /* 0x0000000411107825 */ /* 0x000fe200078e020e */
[----:B------:R-:W3:Y:S03]  /*0bd0*/  LDG.E R28, desc[UR6][R18.64+0x4] ;  /* 0x00000406121c7981 */ /* 0x000ee6000c1e1900 */
[----:B------:R-:W-:Y:S02]  /*0be0*/  FFMA R13, R13, UR13, R24 ;  /* 0x0000000d0d0d7c23 */ /* 0x000fe40008000018 */
[----:B------:R-:W3:Y:S04]  /*0bf0*/  LDG.E R24, desc[UR6][R16.64+-0x8] ;  /* 0xfffff80610187981 */ /* 0x000ee8000c1e1900 */
[----:B------:R-:W3:Y:S04]  /*0c00*/  LDG.E R25, desc[UR6][R16.64+-0x4] ;  /* 0xfffffc0610197981 */ /* 0x000ee8000c1e1900 */
[----:B------:R-:W3:Y:S01]  /*0c10*/  LDG.E R29, desc[UR6][R16.64] ;  /* 0x00000006101d7981 */ /* 0x000ee2000c1e1900 */
[----:B------:R-:W-:Y:S01]  /*0c20*/  FFMA R12, R12, UR14, R13 ;  /* 0x0000000e0c0c7c23 */ /* 0x000fe2000800000d */
[----:B------:R-:W-:-:S02]  /*0c30*/  IADD3 R13, PT, PT, R0, 0x4c, RZ ;  /* 0x0000004c000d7810 */ /* 0x000fc40007ffe0ff */
[----:B------:R-:W3:Y:S01]  /*0c40*/  LDG.E R18, desc[UR6][R16.64+0x4] ;  /* 0x0000040610127981 */ /* 0x000ee2000c1e1900 */
[----:B------:R-:W-:Y:S01]  /*0c50*/  FFMA R9, R9, UR15, R12 ;  /* 0x0000000f09097c23 */ /* 0x000fe2000800000c */
[----:B------:R-:W2:Y:S01]  /*0c60*/  LDCU.128 UR12, c[0x3][0xf0] ;  /* 0x00c01e00ff0c77ac */ /* 0x000ea20008000c00 */
[----:B------:R-:W-:-:S04]  /*0c70*/  IMAD.WIDE R12, R13, 0x4, R14 ;  /* 0x000000040d0c7825 */ /* 0x000fc800078e020e */
[----:B0-----:R-:W-:Y:S02]  /*0c80*/  FFMA R9, R8, UR8, R9 ;  /* 0x0000000808097c23 */ /* 0x001fe40008000009 */
[----:B------:R-:W3:Y:S02]  /*0c90*/  LDG.E R8, desc[UR6][R12.64+-0x8] ;  /* 0xfffff8060c087981 */ /* 0x000ee4000c1e1900 */
[----:B------:R-:W-:Y:S02]  /*0ca0*/  FFMA R3, R3, UR9, R9 ;  /* 0x0000000903037c23 */ /* 0x000fe40008000009 */
[----:B------:R-:W3:Y:S02]  /*0cb0*/  LDG.E R16, desc[UR6][R12.64+0x4] ;  /* 0x000004060c107981 */ /* 0x000ee4000c1e1900 */
[----:B------:R-:W-:Y:S02]  /*0cc0*/  FFMA R3, R7, UR10, R3 ;  /* 0x0000000a07037c23 */ /* 0x000fe40008000003 */
[----:B------:R-:W3:Y:S02]  /*0cd0*/  LDG.E R7, desc[UR6][R12.64] ;  /* 0x000000060c077981 */ /* 0x000ee4000c1e1900 */
[----:B------:R-:W-:Y:S01]  /*0ce0*/  FFMA R6, R6, UR11, R3 ;  /* 0x0000000b06067c23 */ /* 0x000fe20008000003 */
[----:B------:R-:W0:Y:S01]  /*0cf0*/  LDCU.128 UR8, c[0x3][0x100] ;  /* 0x00c02000ff0877ac */ /* 0x000e220008000c00 */
[----:B------:R-:W-:-:S02]  /*0d00*/  IADD3 R3, PT, PT, R0, 0x50, RZ ;  /* 0x0000005000037810 */ /* 0x000fc40007ffe0ff */
[----:B--2---:R-:W-:Y:S02]  /*0d10*/  FFMA R5, R5, UR12, R6 ;  /* 0x0000000c05057c23 */ /* 0x004fe40008000006 */
[----:B------:R-:W2:Y:S02]  /*0d20*/  LDG.E R6, desc[UR6][R12.64+-0x4] ;  /* 0xfffffc060c067981 */ /* 0x000ea4000c1e1900 */
[----:B----4-:R-:W-:Y:S01]  /*0d30*/  FFMA R5, R2, UR13, R5 ;  /* 0x0000000d02057c23 */ /* 0x010fe20008000005 */
[----:B------:R-:W-:-:S04]  /*0d40*/  IMAD.WIDE R2, R3, 0x4, R14 ;  /* 0x0000000403027825 */ /* 0x000fc800078e020e */
[----:B-----5:R-:W-:Y:S01]  /*0d50*/  FFMA R5, R4, UR14, R5 ;  /* 0x0000000e04057c23 */ /* 0x020fe20008000005 */
[----:B------:R-:W4:Y:S03]  /*0d60*/  LDG.E R9, desc[UR6][R2.64+-0x8] ;  /* 0xfffff80602097981 */ /* 0x000f26000c1e1900 */
[----:B---3--:R-:W-:Y:S01]  /*0d70*/  FFMA R10, R10, UR15, R5 ;  /* 0x0000000f0a0a7c23 */ /* 0x008fe20008000005 */
[----:B------:R-:W1:Y:S01]  /*0d80*/  LDCU.128 UR12, c[0x3][0x110] ;  /* 0x00c02200ff0c77ac */ /* 0x000e620008000c00 */
[----:B------:R-:W3:Y:S01]  /*0d90*/  LDG.E R17, desc[UR6][R2.64+-0x4] ;  /* 0xfffffc0602117981 */ /* 0x000ee2000c1e1900 */
[----:B------:R-:W-:Y:S01]  /*0da0*/  IADD3 R5, PT, PT, R0, 0x54, RZ ;  /* 0x0000005400057810 */ /* 0x000fe20007ffe0ff */
[----:B0-----:R-:W-:Y:S02]  /*0db0*/  FFMA R11, R11, UR8, R10 ;  /* 0x000000080b0b7c23 */ /* 0x001fe4000800000a */
[----:B------:R-:W5:Y:S02]  /*0dc0*/  LDG.E R19, desc[UR6][R2.64] ;  /* 0x0000000602137981 */ /* 0x000f64000c1e1900 */
[----:B------:R-:W-:Y:S01]  /*0dd0*/  FFMA R20, R20, UR9, R11 ;  /* 0x0000000914147c23 */ /* 0x000fe2000800000b */
[----:B------:R-:W-:Y:S01]  /*0de0*/  IMAD.WIDE R4, R5, 0x4, R14 ;  /* 0x0000000405047825 */ /* 0x000fe200078e020e */
[----:B------:R0:W5:Y:S03]  /*0df0*/  LDG.E R12, desc[UR6][R2.64+0x4] ;  /* 0x00000406020c7981 */ /* 0x000166000c1e1900 */
[----:B------:R-:W-:Y:S01]  /*0e00*/  FFMA R21, R21, UR10, R20 ;  /* 0x0000000a15157c23 */ /* 0x000fe20008000014 */
[----:B------:R-:W5:Y:S03]  /*0e10*/  LDG.E R13, desc[UR6][R4.64+-0x8] ;  /* 0xfffff806040d7981 */ /* 0x000f66000c1e1900 */
[----:B------:R-:W-:Y:S01]  /*0e20*/  FFMA R21, R26, UR11, R21 ;  /* 0x0000000b1a157c23 */ /* 0x000fe20008000015 */
[----:B------:R-:W0:Y:S01]  /*0e30*/  LDCU.128 UR8, c[0x3][0x120] ;  /* 0x00c02400ff0877ac */ /* 0x000e220008000c00 */
[----:B------:R-:W5:Y:S01]  /*0e40*/  LDG.E R20, desc[UR6][R4.64+-0x4] ;  /* 0xfffffc0604147981 */ /* 0x000f62000c1e1900 */
[----:B------:R-:W-:Y:S01]  /*0e50*/  IADD3 R11, PT, PT, R0, 0x58, RZ ;  /* 0x00000058000b7810 */ /* 0x000fe20007ffe0ff */
[----:B-1----:R-:W-:-:S02]  /*0e60*/  FFMA R22, R22, UR12, R21 ;  /* 0x0000000c16167c23 */ /* 0x002fc40008000015 */
[----:B------:R-:W5:Y:S02]  /*0e70*/  LDG.E R21, desc[UR6][R4.64] ;  /* 0x0000000604157981 */ /* 0x000f64000c1e1900 */
[----:B------:R-:W-:Y:S01]  /*0e80*/  FFMA R26, R27, UR13, R22 ;  /* 0x0000000d1b1a7c23 */ /* 0x000fe20008000016 */
[----:B------:R-:W-:Y:S01]  /*0e90*/  IMAD.WIDE R10, R11, 0x4, R14 ;  /* 0x000000040b0a7825 */ /* 0x000fe200078e020e */
[----:B------:R-:W5:Y:S03]  /*0ea0*/  LDG.E R22, desc[UR6][R4.64+0x4] ;  /* 0x0000040604167981 */ /* 0x000f66000c1e1900 */
[----:B0-----:R-:W-:Y:S02]  /*0eb0*/  FFMA R3, R23, UR14, R26 ;  /* 0x0000000e17037c23 */ /* 0x001fe4000800001a */
[----:B------:R-:W5:Y:S02]  /*0ec0*/  LDG.E R23, desc[UR6][R10.64+-0x8] ;  /* 0xfffff8060a177981 */ /* 0x000f64000c1e1900 */
[----:B------:R-:W-:Y:S01]  /*0ed0*/  FFMA R3, R28, UR15, R3 ;  /* 0x0000000f1c037c23 */ /* 0x000fe20008000003 */
[----:B------:R-:W0:Y:S01]  /*0ee0*/  LDCU.128 UR12, c[0x3][0x130] ;  /* 0x00c02600ff0c77ac */ /* 0x000e220008000c00 */
[----:B------:R-:W5:Y:S02]  /*0ef0*/  LDG.E R26, desc[UR6][R10.64+-0x4] ;  /* 0xfffffc060a1a7981 */ /* 0x000f64000c1e1900 */
[----:B------:R-:W-:Y:S01]  /*0f00*/  FFMA R2, R24, UR8, R3 ;  /* 0x0000000818027c23 */ /* 0x000fe20008000003 */
[----:B------:R-:W-:Y:S01]  /*0f10*/  IADD3 R3, PT, PT, R0, 0x5c, RZ ;  /* 0x0000005c00037810 */ /* 0x000fe20007ffe0ff */
[----:B------:R-:W5:Y:S02]  /*0f20*/  LDG.E R24, desc[UR6][R10.64] ;  /* 0x000000060a187981 */ /* 0x000f64000c1e1900 */
[----:B------:R-:W-:-:S02]  /*0f30*/  FFMA R28, R25, UR9, R2 ;  /* 0x00000009191c7c23 */ /* 0x000fc40008000002 */
[----:B------:R-:W-:Y:S01]  /*0f40*/  IMAD.WIDE R2, R3, 0x4, R14 ;  /* 0x0000000403027825 */ /* 0x000fe200078e020e */
[----:B------:R1:W5:Y:S04]  /*0f50*/  LDG.E R27, desc[UR6][R10.64+0x4] ;  /* 0x000004060a1b7981 */ /* 0x000368000c1e1900 */
[----:B------:R-:W5:Y:S04]  /*0f60*/  LDG.E R25, desc[UR6][R2.64+-0x8] ;  /* 0xfffff80602197981 */ /* 0x000f68000c1e1900 */
[----:B------:R-:W5:Y:S01]  /*0f70*/  LDG.E R4, desc[UR6][R2.64+-0x4] ;  /* 0xfffffc0602047981 */ /* 0x000f62000c1e1900 */
[----:B-1----:R-:W-:-:S03]  /*0f80*/  IADD3 R11, PT, PT, R0, 0x60, RZ ;  /* 0x00000060000b7810 */ /* 0x002fc60007ffe0ff */
[----:B------:R-:W5:Y:S01]  /*0f90*/  LDG.E R5, desc[UR6][R2.64] ;  /* 0x0000000602057981 */ /* 0x000f62000c1e1900 */
[----:B------:R-:W-:Y:S01]  /*0fa0*/  FFMA R29, R29, UR10, R28 ;  /* 0x0000000a1d1d7c23 */ /* 0x000fe2000800001c */
[----:B------:R-:W-:Y:S02]  /*0fb0*/  IMAD.WIDE R14, R11, 0x4, R14 ;  /* 0x000000040b0e7825 */ /* 0x000fe400078e020e */
[----:B------:R1:W5:Y:S02]  /*0fc0*/  LDG.E R28, desc[UR6][R2.64+0x4] ;  /* 0x00000406021c7981 */ /* 0x000364000c1e1900 */
[----:B------:R-:W-:Y:S01]  /*0fd0*/  FFMA R29, R18, UR11, R29 ;  /* 0x0000000b121d7c23 */ /* 0x000fe2000800001d */
[----:B------:R-:W4:Y:S01]  /*0fe0*/  LDCU.128 UR8, c[0x3][0x140] ;  /* 0x00c02800ff0877ac */ /* 0x000f220008000c00 */
[----:B------:R-:W5:Y:S04]  /*0ff0*/  LDG.E R11, desc[UR6][R14.64+-0x8] ;  /* 0xfffff8060e0b7981 */ /* 0x000f68000c1e1900 */
[----:B------:R-:W5:Y:S01]  /*1000*/  LDG.E R18, desc[UR6][R14.64+-0x4] ;  /* 0xfffffc060e127981 */ /* 0x000f62000c1e1900 */
[----:B0-----:R-:W-:Y:S01]  /*1010*/  FFMA R29, R8, UR12, R29 ;  /* 0x0000000c081d7c23 */ /* 0x001fe2000800001d */
[----:B-1----:R-:W0:Y:S02]  /*1020*/  LDC.64 R2, c[0x0][0x388] ;  /* 0x0000e200ff027b82 */ /* 0x002e240000000a00 */
[----:B------:R-:W5:Y:S04]  /*1030*/  LDG.E R10, desc[UR6][R14.64] ;  /* 0x000000060e0a7981 */ /* 0x000f68000c1e1900 */
[----:B------:R-:W5:Y:S01]  /*1040*/  LDG.E R8, desc[UR6][R14.64+0x4] ;  /* 0x000004060e087981 */ /* 0x000f62000c1e1900 */
[----:B0-----:R-:W-:-:S04]  /*1050*/  IMAD.WIDE R2, R0, 0x4, R2 ;  /* 0x0000000400027825 */ /* 0x001fc800078e0202 */
[----:B--2---:R-:W-:-:S04]  /*1060*/  FFMA R6, R6, UR13, R29 ;  /* 0x0000000d06067c23 */ /* 0x004fc8000800001d */
[----:B------:R-:W-:-:S04]  /*1070*/  FFMA R7, R7, UR14, R6 ;  /* 0x0000000e07077c23 */ /* 0x000fc80008000006 */
[----:B------:R-:W-:Y:S01]  /*1080*/  FFMA R16, R16, UR15, R7 ;  /* 0x0000000f10107c23 */ /* 0x000fe20008000007 */
[----:B------:R-:W0:Y:S03]  /*1090*/  LDCU.128 UR12, c[0x3][0x150] ;  /* 0x00c02a00ff0c77ac */ /* 0x000e260008000c00 */
[----:B----4-:R-:W-:-:S04]  /*10a0*/  FFMA R16, R9, UR8, R16 ;  /* 0x0000000809107c23 */ /* 0x010fc80008000010 */
[----:B---3--:R-:W-:-:S04]  /*10b0*/  FFMA R16, R17, UR9, R16 ;  /* 0x0000000911107c23 */ /* 0x008fc80008000010 */
[----:B-----5:R-:W-:-:S04]  /*10c0*/  FFMA R19, R19, UR10, R16 ;  /* 0x0000000a13137c23 */ /* 0x020fc80008000010 */
[----:B------:R-:W-:Y:S01]  /*10d0*/  FFMA R12, R12, UR11, R19 ;  /* 0x0000000b0c0c7c23 */ /* 0x000fe20008000013 */
[----:B------:R-:W1:Y:S03]  /*10e0*/  LDCU.128 UR8, c[0x3][0x160] ;  /* 0x00c02c00ff0877ac */ /* 0x000e660008000c00 */
[----:B0-----:R-:W-:-:S04]  /*10f0*/  FFMA R13, R13, UR12, R12 ;  /* 0x0000000c0d0d7c23 */ /* 0x001fc8000800000c */
[----:B------:R-:W-:-:S04]  /*1100*/  FFMA R20, R20, UR13, R13 ;  /* 0x0000000d14147c23 */ /* 0x000fc8000800000d */
[----:B------:R-:W-:-:S04]  /*1110*/  FFMA R21, R21, UR14, R20 ;  /* 0x0000000e15157c23 */ /* 0x000fc80008000014 */
[----:B------:R-:W-:Y:S01]  /*1120*/  FFMA R22, R22, UR15, R21 ;  /* 0x0000000f16167c23 */ /* 0x000fe20008000015 */
[----:B------:R-:W0:Y:S03]  /*1130*/  LDCU.128 UR12, c[0x3][0x170] ;  /* 0x00c02e00ff0c77ac */ /* 0x000e260008000c00 */
[----:B-1----:R-:W-:-:S04]  /*1140*/  FFMA R23, R23, UR8, R22 ;  /* 0x0000000817177c23 */ /* 0x002fc80008000016 */
[----:B------:R-:W-:-:S04]  /*1150*/  FFMA R23, R26, UR9, R23 ;  /* 0x000000091a177c23 */ /* 0x000fc80008000017 */
[----:B------:R-:W-:-:S04]  /*1160*/  FFMA R24, R24, UR10, R23 ;  /* 0x0000000a18187c23 */ /* 0x000fc80008000017 */
[----:B------:R-:W-:Y:S01]  /*1170*/  FFMA R24, R27, UR11, R24 ;  /* 0x0000000b1b187c23 */ /* 0x000fe20008000018 */
[----:B------:R-:W1:Y:S03]  /*1180*/  LDCU.128 UR8, c[0x3][0x180] ;  /* 0x00c03000ff0877ac */ /* 0x000e660008000c00 */
[----:B0-----:R-:W-:-:S04]  /*1190*/  FFMA R25, R25, UR12, R24 ;  /* 0x0000000c19197c23 */ /* 0x001fc80008000018 */
[----:B------:R-:W-:-:S04]  /*11a0*/  FFMA R4, R4, UR13, R25 ;  /* 0x0000000d04047c23 */ /* 0x000fc80008000019 */
[----:B------:R-:W-:-:S04]  /*11b0*/  FFMA R5, R5, UR14, R4 ;  /* 0x0000000e05057c23 */ /* 0x000fc80008000004 */
[----:B------:R-:W-:-:S04]  /*11c0*/  FFMA R28, R28, UR15, R5 ;  /* 0x0000000f1c1c7c23 */ /* 0x000fc80008000005 */
[----:B-1----:R-:W-:-:S04]  /*11d0*/  FFMA R11, R11, UR8, R28 ;  /* 0x000000080b0b7c23 */ /* 0x002fc8000800001c */
[----:B------:R-:W-:-:S04]  /*11e0*/  FFMA R11, R18, UR9, R11 ;  /* 0x00000009120b7c23 */ /* 0x000fc8000800000b */
[----:B------:R-:W-:-:S04]  /*11f0*/  FFMA R11, R10, UR10, R11 ;  /* 0x0000000a0a0b7c23 */ /* 0x000fc8000800000b */
[----:B------:R-:W-:-:S05]  /*1200*/  FFMA R11, R8, UR11, R11 ;  /* 0x0000000b080b7c23 */ /* 0x000fca000800000b */
[----:B------:R-:W-:Y:S01]  /*1210*/  STG.E desc[UR6][R2.64], R11 ;  /* 0x0000000b02007986 */ /* 0x000fe2000c101906 */
[----:B------:R-:W-:Y:S05]  /*1220*/  EXIT ;  /* 0x000000000000794d */ /* 0x000fea0003800000 */
.L_x_5:
        /* <DEDUP_REMOVED lines=13> */
.L_x_9:


//--------------------- .text._Z13conv1DKernel1PfS_S_ --------------------------
	.section	.text._Z13conv1DKernel1PfS_S_,"ax",@progbits
	.align	128
        .global         _Z13conv1DKernel1PfS_S_
        .type           _Z13conv1DKernel1PfS_S_,@function
        .size           _Z13conv1DKernel1PfS_S_,(.L_x_10 - _Z13conv1DKernel1PfS_S_)
        .other          _Z13conv1DKernel1PfS_S_,@"STO_CUDA_ENTRY STV_DEFAULT"
_Z13conv1DKernel1PfS_S_:
.text._Z13conv1DKernel1PfS_S_:
        /* <DEDUP_REMOVED lines=8> */
[----:B------:R-:W1:Y:S01]  /*0080*/  LDC.64 R2, c[0x0][0x390] ;  /* 0x0000e400ff027b82 */ /* 0x000e620000000a00 */
[----:B------:R-:W1:Y:S01]  /*0090*/  LDCU.64 UR6, c[0x0][0x358] ;  /* 0x00006b00ff0677ac */ /* 0x000e620008000a00 */
[----:B0-----:R-:W-:-:S04]  /*00a0*/  UIADD3 UR4, UP0, UPT, UR4, 0x8, URZ ;  /* 0x0000000804047890 */ /* 0x001fc8000ff1e0ff */
[----:B------:R-:W-:Y:S02]  /*00b0*/  UIADD3.X UR5, UPT, UPT, URZ, UR5, URZ, UP0, !UPT ;  /* 0x00000005ff057290 */ /* 0x000fe400087fe4ff */
[----:B------:R-:W-:Y:S01]  /*00c0*/  MOV R4, UR4 ;  /* 0x0000000400047c02 */ /* 0x000fe20008000f00 */
[----:B-1----:R-:W2:Y:S03]  /*00d0*/  LDG.E R0, desc[UR6][R2.64] ;  /* 0x0000000602007981 */ /* 0x002ea6000c1e1900 */
[----:B------:R-:W-:Y:S01]  /*00e0*/  MOV R5, UR5 ;  /* 0x0000000500057c02 */ /* 0x000fe20008000f00 */
[----:B------:R-:W3:Y:S02]  /*00f0*/  LDG.E R25, desc[UR6][R2.64+0x4] ;  /* 0x0000040602197981 */ /* 0x000ee4000c1e1900 */
[C---:B------:R-:W-:Y:S02]  /*0100*/  IMAD.WIDE R6, R13.reuse, 0x4, R4 ;  /* 0x000000040d067825 */ /* 0x040fe400078e0204 */
[----:B------:R-:W4:Y:S04]  /*0110*/  LDG.E R20, desc[UR6][R2.64+0x8] ;  /* 0x0000080602147981 */ /* 0x000f28000c1e1900 */
[----:B------:R-:W2:Y:S04]  /*0120*/  LDG.E R27, desc[UR6][R6.64+-0x8] ;  /* 0xfffff806061b7981 */ /* 0x000ea8000c1e1900 */
[----:B------:R-:W3:Y:S04]  /*0130*/  LDG.E R22, desc[UR6][R6.64+-0x4] ;  /* 0xfffffc0606167981 */ /* 0x000ee8000c1e1900 */
[----:B------:R-:W4:Y:S04]  /*0140*/  LDG.E R23, desc[UR6][R6.64] ;  /* 0x0000000606177981 */ /* 0x000f28000c1e1900 */
[----:B------:R0:W5:Y:S04]  /*0150*/  LDG.E R18, desc[UR6][R6.64+0x4] ;  /* 0x0000040606127981 */ /* 0x000168000c1e1900 */
[----:B------:R-:W5:Y:S01]  /*0160*/  LDG.E R21, desc[UR6][R2.64+0xc] ;  /* 0x00000c0602157981 */ /* 0x000f62000c1e1900 */
[----:B------:R-:W-:-:S03]  /*0170*/  IADD3 R9, PT, PT, R13, 0x4, RZ ;  /* 0x000000040d097810 */ /* 0x000fc60007ffe0ff */
[----:B------:R-:W5:Y:S02]  /*0180*/  LDG.E R17, desc[UR6][R2.64+0x10] ;  /* 0x0000100602117981 */ /* 0x000f64000c1e1900 */
[----:B------:R-:W-:Y:S02]  /*0190*/  IMAD.WIDE R8, R9, 0x4, R4 ;  /* 0x0000000409087825 */ /* 0x000fe400078e0204 */
[----:B------:R-:W5:Y:S04]  /*01a0*/  LDG.E R10, desc[UR6][R2.64+0x14] ;  /* 0x00001406020a7981 */ /* 0x000f68000c1e1900 */
[----:B------:R-:W5:Y:S04]  /*01b0*/  LDG.E R14, desc[UR6][R8.64+-0x8] ;  /* 0xfffff806080e7981 */ /* 0x000f68000c1e1900 */
[----:B------:R-:W5:Y:S01]  /*01c0*/  LDG.E R11, desc[UR6][R8.64+-0x4] ;  /* 0xfffffc06080b7981 */ /* 0x000f62000c1e1900 */
[----:B------:R-:W-:-:S03]  /*01d0*/  IADD3 R19, PT, PT, R13, 0x8, RZ ;  /* 0x000000080d137810 */ /* 0x000fc60007ffe0ff */
[----:B------:R-:W5:Y:S04]  /*01e0*/  LDG.E R15, desc[UR6][R2.64+0x18] ;  /* 0x00001806020f7981 */ /* 0x000f68000c1e1900 */
[----:B------:R-:W5:Y:S01]  /*01f0*/  LDG.E R12, desc[UR6][R8.64] ;  /* 0x00000006080c7981 */ /* 0x000f62000c1e1900 */
[----:B0-----:R-:W-:-:S03]  /*0200*/  IMAD.WIDE R6, R19, 0x4, R4 ;  /* 0x0000000413067825 */ /* 0x001fc600078e0204 */
[----:B------:R3:W5:Y:S04]  /*0210*/  LDG.E R16, desc[UR6][R8.64+0x4] ;  /* 0x0000040608107981 */ /* 0x000768000c1e1900 */
[----:B------:R-:W5:Y:S04]  /*0220*/  LDG.E R19, desc[UR6][R2.64+0x1c] ;  /* 0x00001c0602137981 */ /* 0x000f68000c1e1900 */
[----:B------:R-:W5:Y:S04]  /*0230*/  LDG.E R24, desc[UR6][R2.64+0x20] ;  /* 0x0000200602187981 */ /* 0x000f68000c1e1900 */
[----:B------:R-:W5:Y:S04]  /*0240*/  LDG.E R29, desc[UR6][R6.64+-0x8] ;  /* 0xfffff806061d7981 */ /* 0x000f68000c1e1900 */
[----:B------:R-:W5:Y:S04]  /*0250*/  LDG.E R28, desc[UR6][R6.64+0x4] ;  /* 0x00000406061c7981 */ /* 0x000f68000c1e1900 */
[----:B------:R-:W5:Y:S01]  /*0260*/  LDG.E R26, desc[UR6][R2.64+0x2c] ;  /* 0x00002c06021a7981 */ /* 0x000f62000c1e1900 */
[----:B--2---:R-:W-:-:S03]  /*0270*/  FFMA R0, R0, R27, RZ ;  /* 0x0000001b00007223 */ /* 0x004fc600000000ff */
[----:B------:R-:W2:Y:S01]  /*0280*/  LDG.E R27, desc[UR6][R6.64+-0x4] ;  /* 0xfffffc06061b7981 */ /* 0x000ea2000c1e1900 */
[----:B---3--:R-:W-:-:S03]  /*0290*/  FFMA R9, R25, R22, R0 ;  /* 0x0000001619097223 */ /* 0x008fc60000000000 */
[----:B------:R-:W2:Y:S04]  /*02a0*/  LDG.E R22, desc[UR6][R2.64+0x24] ;  /* 0x0000240602167981 */ /* 0x000ea8000c1e1900 */
[----:B------:R-:W3:Y:S04]  /*02b0*/  LDG.E R25, desc[UR6][R2.64+0x28] ;  /* 0x0000280602197981 */ /* 0x000ee8000c1e1900 */
[----:B------:R0:W3:Y:S01]  /*02c0*/  LDG.E R0, desc[UR6][R6.64] ;  /* 0x0000000606007981 */ /* 0x0000e2000c1e1900 */
[----:B----4-:R-:W-:Y:S01]  /*02d0*/  FFMA R20, R20, R23, R9 ;  /* 0x0000001714147223 */ /* 0x010fe20000000009 */
[----:B------:R-:W-:-:S05]  /*02e0*/  IADD3 R9, PT, PT, R13, 0xc, RZ ;  /* 0x0000000c0d097810 */ /* 0x000fca0007ffe0ff */
[----:B------:R-:W-:-:S04]  /*02f0*/  IMAD.WIDE R8, R9, 0x4, R4 ;  /* 0x0000000409087825 */ /* 0x000fc800078e0204 */
[----:B-----5:R-:W-:Y:S02]  /*0300*/  FFMA R20, R21, R18, R20 ;  /* 0x0000001215147223 */ /* 0x020fe40000000014 */
[----:B------:R-:W4:Y:S04]  /*0310*/  LDG.E R18, desc[UR6][R2.64+0x30] ;  /* 0x0000300602127981 */ /* 0x000f28000c1e1900 */
[----:B------:R-:W4:Y:S01]  /*0320*/  LDG.E R21, desc[UR6][R8.64+-0x8] ;  /* 0xfffff80608157981 */ /* 0x000f22000c1e1900 */
[----:B------:R-:W-:-:S03]  /*0330*/  FFMA R23, R17, R14, R20 ;  /* 0x0000000e11177223 */ /* 0x000fc60000000014 */
[----:B------:R-:W5:Y:S04]  /*0340*/  LDG.E R17, desc[UR6][R2.64+0x34] ;  /* 0x0000340602117981 */ /* 0x000f68000c1e1900 */
[----:B------:R-:W5:Y:S01]  /*0350*/  LDG.E R14, desc[UR6][R8.64+-0x4] ;  /* 0xfffffc06080e7981 */ /* 0x000f62000c1e1900 */
[----:B------:R-:W-:Y:S01]  /*0360*/  FFMA R10, R10, R11, R23 ;  /* 0x0000000b0a0a7223 */ /* 0x000fe20000000017 */
[----:B0-----:R-:W-:Y:S02]  /*0370*/  IADD3 R7, PT, PT, R13, 0x10, RZ ;  /* 0x000000100d077810 */ /* 0x001fe40007ffe0ff */
[----:B------:R-:W5:Y:S01]  /*0380*/  LDG.E R11, desc[UR6][R8.64] ;  /* 0x00000006080b7981 */ /* 0x000f62000c1e1900 */
[----:B------:R-:W-:-:S03]  /*0390*/  FFMA R6, R15, R12, R10 ;  /* 0x0000000c0f067223 */ /* 0x000fc6000000000a */
[----:B------:R-:W5:Y:S01]  /*03a0*/  LDG.E R10, desc[UR6][R2.64+0x38] ;  /* 0x00003806020a7981 */ /* 0x000f62000c1e1900 */
[----:B------:R-:W-:-:S03]  /*03b0*/  FFMA R19, R19, R16, R6 ;  /* 0x0000001013137223 */ /* 0x000fc60000000006 */
[----:B------:R0:W5:Y:S01]  /*03c0*/  LDG.E R12, desc[UR6][R8.64+0x4] ;  /* 0x00000406080c7981 */ /* 0x000162000c1e1900 */
[----:B------:R-:W-:-:S03]  /*03d0*/  IMAD.WIDE R6, R7, 0x4, R4 ;  /* 0x0000000407067825 */ /* 0x000fc600078e0204 */
[----:B------:R-:W5:Y:S01]  /*03e0*/  LDG.E R15, desc[UR6][R2.64+0x3c] ;  /* 0x00003c06020f7981 */ /* 0x000f62000c1e1900 */
[----:B------:R-:W-:-:S03]  /*03f0*/  FFMA R29, R24, R29, R19 ;  /* 0x0000001d181d7223 */ /* 0x000fc60000000013 */
[----:B------:R-:W5:Y:S04]  /*0400*/  LDG.E R16, desc[UR6][R6.64+-0x8] ;  /* 0xfffff80606107981 */ /* 0x000f68000c1e1900 */
[----:B------:R-:W5:Y:S04]  /*0410*/  LDG.E R19, desc[UR6][R2.64+0x40] ;  /* 0x0000400602137981 */ /* 0x000f68000c1e1900 */
[----:B------:R-:W5:Y:S04]  /*0420*/  LDG.E R20, desc[UR6][R2.64+0x44] ;  /* 0x0000440602147981 */ /* 0x000f68000c1e1900 */
[----:B------:R-:W5:Y:S01]  /*0430*/  LDG.E R23, desc[UR6][R6.64+-0x4] ;  /* 0xfffffc0606177981 */ /* 0x000f62000c1e1900 */
[----:B0-----:R-:W-:-:S05]  /*0440*/  IADD3 R9, PT, PT, R13, 0x14, RZ ;  /* 0x000000140d097810 */ /* 0x001fca0007ffe0ff */
[----:B------:R-:W-:-:S05]  /*0450*/  IMAD.WIDE R8, R9, 0x4, R4 ;  /* 0x0000000409087825 */ /* 0x000fca00078e0204 */
[----:B------:R-:W5:Y:S01]  /*0460*/  LDG.E R24, desc[UR6][R8.64+-0x8] ;  /* 0xfffff80608187981 */ /* 0x000f62000c1e1900 */
[----:B--2---:R-:W-:-:S03]  /*0470*/  FFMA R22, R22, R27, R29 ;  /* 0x0000001b16167223 */ /* 0x004fc6000000001d */
[----:B------:R-:W2:Y:S01]  /*0480*/  LDG.E R29, desc[UR6][R2.64+0x50] ;  /* 0x00005006021d7981 */ /* 0x000ea2000c1e1900 */
[----:B---3--:R-:W-:-:S03]  /*0490*/  FFMA R27, R25, R0, R22 ;  /* 0x00000000191b7223 */ /* 0x008fc60000000016 */
[----:B------:R-:W3:Y:S04]  /*04a0*/  LDG.E R0, desc[UR6][R2.64+0x48] ;  /* 0x0000480602007981 */ /* 0x000ee8000c1e1900 */
[----:B------:R-:W3:Y:S01]  /*04b0*/  LDG.E R25, desc[UR6][R6.64] ;  /* 0x0000000606197981 */ /* 0x000ee2000c1e1900 */
[----:B------:R-:W-:-:S03]  /*04c0*/  FFMA R26, R26, R28, R27 ;  /* 0x0000001c1a1a7223 */ /* 0x000fc6000000001b */
[----:B------:R5:W2:Y:S04]  /*04d0*/  LDG.E R22, desc[UR6][R6.64+0x4] ;  /* 0x0000040606167981 */ /* 0x000aa8000c1e1900 */
[----:B------:R-:W2:Y:S01]  /*04e0*/  LDG.E R27, desc[UR6][R2.64+0x4c] ;  /* 0x00004c06021b7981 */ /* 0x000ea2000c1e1900 */
[----:B----4-:R-:W-:-:S03]  /*04f0*/  FFMA R26, R18, R21, R26 ;  /* 0x00000015121a7223 */ /* 0x010fc6000000001a */
[----:B------:R-:W4:Y:S04]  /*0500*/  LDG.E R18, desc[UR6][R2.64+0x54] ;  /* 0x0000540602127981 */ /* 0x000f28000c1e1900 */
[----:B------:R-:W4:Y:S01]  /*0510*/  LDG.E R21, desc[UR6][R8.64+-0x4] ;  /* 0xfffffc0608157981 */ /* 0x000f22000c1e1900 */
[----:B-----5:R-:W-:-:S03]  /*0520*/  FFMA R7, R17, R14, R26 ;  /* 0x0000000e11077223 */ /* 0x020fc6000000001a */
[----:B------:R-:W5:Y:S04]  /*0530*/  LDG.E R17, desc[UR6][R2.64+0x58] ;  /* 0x0000580602117981 */ /* 0x000f68000c1e1900 */
[----:B------:R-:W5:Y:S04]  /*0540*/  LDG.E R14, desc[UR6][R8.64] ;  /* 0x00000006080e7981 */ /* 0x000f68000c1e1900 */
[----:B------:R0:W5:Y:S04]  /*0550*/  LDG.E R28, desc[UR6][R8.64+0x4] ;  /* 0x00000406081c7981 */ /* 0x000168000c1e1900 */
[----:B------:R-:W5:Y:S01]  /*0560*/  LDG.E R26, desc[UR6][R2.64+0x5c] ;  /* 0x00005c06021a7981 */ /* 0x000f62000c1e1900 */
[----:B------:R-:W-:Y:S01]  /*0570*/  FFMA R10, R10, R11, R7 ;  /* 0x0000000b0a0a7223 */ /* 0x000fe20000000007 */
[----:B------:R-:W-:-:S02]  /*0580*/  IADD3 R7, PT, PT, R13, 0x18, RZ ;  /* 0x000000180d077810 */ /* 0x000fc40007ffe0ff */
[----:B------:R-:W5:Y:S01]  /*0590*/  LDG.E R11, desc[UR6][R2.64+0x60] ;  /* 0x00006006020b7981 */ /* 0x000f62000c1e1900 */
[----:B------:R-:W-:Y:S02]  /*05a0*/  FFMA R10, R15, R12, R10 ;  /* 0x0000000c0f0a7223 */ /* 0x000fe4000000000a */
[----:B------:R-:W-:Y:S01]  /*05b0*/  IMAD.WIDE R6, R7, 0x4, R4 ;  /* 0x0000000407067825 */ /* 0x000fe200078e0204 */
[----:B------:R-:W5:Y:S03]  /*05c0*/  LDG.E R12, desc[UR6][R2.64+0x64] ;  /* 0x00006406020c7981 */ /* 0x000f66000c1e1900 */
[----:B------:R-:W-:Y:S02]  /*05d0*/  FFMA R19, R19, R16, R10 ;  /* 0x0000001013137223 */ /* 0x000fe4000000000a */
[----:B------:R-:W5:Y:S01]  /*05e0*/  LDG.E R10, desc[UR6][R6.64+-0x8] ;  /* 0xfffff806060a7981 */ /* 0x000f62000c1e1900 */
[----:B0-----:R-:W-:-:S03]  /*05f0*/  IADD3 R9, PT, PT, R13, 0x1c, RZ ;  /* 0x0000001c0d097810 */ /* 0x001fc60007ffe0ff */
[----:B------:R-:W5:Y:S01]  /*0600*/  LDG.E R15, desc[UR6][R6.64+-0x4] ;  /* 0xfffffc06060f7981 */ /* 0x000f62000c1e1900 */
[----:B------:R-:W-:-:S03]  /*0610*/  FFMA R19, R20, R23, R19 ;  /* 0x0000001714137223 */ /* 0x000fc60000000013 */
[----:B------:R-:W5:Y:S04]  /*0620*/  LDG.E R16, desc[UR6][R6.64+0x4] ;  /* 0x0000040606107981 */ /* 0x000f68000c1e1900 */
[----:B------:R-:W5:Y:S01]  /*0630*/  LDG.E R23, desc[UR6][R2.64+0x6c] ;  /* 0x00006c0602177981 */ /* 0x000f62000c1e1900 */
[----:B---3--:R-:W-:-:S03]  /*0640*/  FFMA R8, R0, R25, R19 ;  /* 0x0000001900087223 */ /* 0x008fc60000000013 */
[----:B------:R-:W3:Y:S04]  /*0650*/  LDG.E R0, desc[UR6][R2.64+0x68] ;  /* 0x0000680602007981 */ /* 0x000ee8000c1e1900 */
[----:B------:R4:W3:Y:S01]  /*0660*/  LDG.E R19, desc[UR6][R6.64] ;  /* 0x0000000606137981 */ /* 0x0008e2000c1e1900 */
[----:B--2---:R-:W-:Y:S01]  /*0670*/  FFMA R22, R27, R22, R8 ;  /* 0x000000161b167223 */ /* 0x004fe20000000008 */
[----:B------:R-:W-:Y:S02]  /*0680*/  IMAD.WIDE R8, R9, 0x4, R4 ;  /* 0x0000000409087825 */ /* 0x000fe400078e0204 */
[----:B------:R-:W2:Y:S04]  /*0690*/  LDG.E R25, desc[UR6][R2.64+0x70] ;  /* 0x0000700602197981 */ /* 0x000ea8000c1e1900 */
[----:B------:R-:W2:Y:S01]  /*06a0*/  LDG.E R20, desc[UR6][R8.64+-0x8] ;  /* 0xfffff80608147981 */ /* 0x000ea2000c1e1900 */
[----:B------:R-:W-:-:S03]  /*06b0*/  FFMA R29, R29, R24, R22 ;  /* 0x000000181d1d7223 */ /* 0x000fc60000000016 */
[----:B------:R-:W2:Y:S04]  /*06c0*/  LDG.E R22, desc[UR6][R2.64+0x74] ;  /* 0x0000740602167981 */ /* 0x000ea8000c1e1900 */
[----:B------:R-:W2:Y:S01]  /*06d0*/  LDG.E R27, desc[UR6][R8.64+-0x4] ;  /* 0xfffffc06081b7981 */ /* 0x000ea2000c1e1900 */
[----:B----4-:R-:W-:-:S03]  /*06e0*/  FFMA R6, R18, R21, R29 ;  /* 0x0000001512067223 */ /* 0x010fc6000000001d */
[----:B------:R-:W4:Y:S04]  /*06f0*/  LDG.E R18, desc[UR6][R2.64+0x78] ;  /* 0x0000780602127981 */ /* 0x000f28000c1e1900 */
[----:B------:R-:W4:Y:S04]  /*0700*/  LDG.E R21, desc[UR6][R8.64] ;  /* 0x0000000608157981 */ /* 0x000f28000c1e1900 */
[----:B------:R0:W4:Y:S04]  /*0710*/  LDG.E R24, desc[UR6][R8.64+0x4] ;  /* 0x0000040608187981 */ /* 0x000128000c1e1900 */
[----:B------:R-:W4:Y:S01]  /*0720*/  LDG.E R29, desc[UR6][R2.64+0x7c] ;  /* 0x00007c06021d7981 */ /* 0x000f22000c1e1900 */
[----:B------:R-:W-:Y:S01]  /*0730*/  IADD3 R7, PT, PT, R13, 0x20, RZ ;  /* 0x000000200d077810 */ /* 0x000fe20007ffe0ff */
[----:B-----5:R-:W-:-:S02]  /*0740*/  FFMA R17, R17, R14, R6 ;  /* 0x0000000e11117223 */ /* 0x020fc40000000006 */
[----:B------:R-:W5:Y:S02]  /*0750*/  LDG.E R14, desc[UR6][R2.64+0x80] ;  /* 0x00008006020e7981 */ /* 0x000f64000c1e1900 */
[----:B------:R-:W-:-:S04]  /*0760*/  IMAD.WIDE R6, R7, 0x4, R4 ;  /* 0x0000000407067825 */ /* 0x000fc800078e0204 */
[----:B------:R-:W-:Y:S01]  /*0770*/  FFMA R26, R26, R28, R17 ;  /* 0x0000001c1a1a7223 */ /* 0x000fe20000000011 */
[----:B0-----:R-:W-:Y:S01]  /*0780*/  IADD3 R9, PT, PT, R13, 0x24, RZ ;  /* 0x000000240d097810 */ /* 0x001fe20007ffe0ff */
[----:B------:R-:W5:Y:S04]  /*0790*/  LDG.E R28, desc[UR6][R2.64+0x9c] ;  /* 0x00009c06021c7981 */ /* 0x000f68000c1e1900 */
[----:B------:R-:W5:Y:S01]  /*07a0*/  LDG.E R17, desc[UR6][R6.64+-0x8] ;  /* 0xfffff80606117981 */ /* 0x000f62000c1e1900 */
[----:B------:R-:W-:-:S03]  /*07b0*/  FFMA R11, R11, R10, R26 ;  /* 0x0000000a0b0b7223 */ /* 0x000fc6000000001a */
[----:B------:R-:W5:Y:S01]  /*07c0*/  LDG.E R10, desc[UR6][R6.64+-0x4] ;  /* 0xfffffc06060a7981 */ /* 0x000f62000c1e1900 */
[----:B------:R-:W-:-:S03]  /*07d0*/  FFMA R15, R12, R15, R11 ;  /* 0x0000000f0c0f7223 */ /* 0x000fc6000000000b */
[----:B------:R-:W5:Y:S04]  /*07e0*/  LDG.E R11, desc[UR6][R2.64+0x84] ;  /* 0x00008406020b7981 */ /* 0x000f68000c1e1900 */
[----:B------:R-:W5:Y:S01]  /*07f0*/  LDG.E R12, desc[UR6][R6.64+0x4] ;  /* 0x00000406060c7981 */ /* 0x000f62000c1e1900 */
[----:B---3--:R-:W-:-:S03]  /*0800*/  FFMA R8, R0, R19, R15 ;  /* 0x0000001300087223 */ /* 0x008fc6000000000f */
[----:B------:R-:W3:Y:S04]  /*0810*/  LDG.E R15, desc[UR6][R2.64+0x88] ;  /* 0x00008806020f7981 */ /* 0x000ee8000c1e1900 */
[----:B------:R0:W3:Y:S01]  /*0820*/  LDG.E R0, desc[UR6][R6.64] ;  /* 0x0000000606007981 */ /* 0x0000e2000c1e1900 */
[----:B------:R-:W-:Y:S01]  /*0830*/  FFMA R16, R23, R16, R8 ;  /* 0x0000001017107223 */ /* 0x000fe20000000008 */
[----:B------:R-:W-:Y:S02]  /*0840*/  IMAD.WIDE R8, R9, 0x4, R4 ;  /* 0x0000000409087825 */ /* 0x000fe400078e0204 */
[----:B------:R-:W3:Y:S02]  /*0850*/  LDG.E R19, desc[UR6][R2.64+0x8c] ;  /* 0x00008c0602137981 */ /* 0x000ee4000c1e1900 */
[----:B--2---:R-:W-:-:S02]  /*0860*/  FFMA R25, R25, R20, R16 ;  /* 0x0000001419197223 */ /* 0x004fc40000000010 */
[----:B------:R-:W2:Y:S04]  /*0870*/  LDG.E R23, desc[UR6][R2.64+0x90] ;  /* 0x0000900602177981 */ /* 0x000ea8000c1e1900 */
[----:B------:R-:W2:Y:S01]  /*0880*/  LDG.E R16, desc[UR6][R8.64+-0x8] ;  /* 0xfffff80608107981 */ /* 0x000ea2000c1e1900 */
[----:B0-----:R-:W-:-:S03]  /*0890*/  FFMA R7, R22, R27, R25 ;  /* 0x0000001b16077223 */ /* 0x001fc60000000019 */
[----:B------:R-:W2:Y:S04]  /*08a0*/  LDG.E R25, desc[UR6][R2.64+0x94] ;  /* 0x0000940602197981 */ /* 0x000ea8000c1e1900 */
[----:B------:R-:W2:Y:S04]  /*08b0*/  LDG.E R22, desc[UR6][R8.64+-0x4] ;  /* 0xfffffc0608167981 */ /* 0x000ea8000c1e1900 */
[----:B------:R-:W2:Y:S04]  /*08c0*/  LDG.E R20, desc[UR6][R8.64] ;  /* 0x0000000608147981 */ /* 0x000ea8000c1e1900 */
[----:B------:R-:W2:Y:S04]  /*08d0*/  LDG.E R27, desc[UR6][R2.64+0x98] ;  /* 0x00009806021b7981 */ /* 0x000ea8000c1e1900 */
[----:B------:R0:W2:Y:S01]  /*08e0*/  LDG.E R26, desc[UR6][R8.64+0x4] ;  /* 0x00000406081a7981 */ /* 0x0000a2000c1e1900 */
[----:B----4-:R-:W-:Y:S01]  /*08f0*/  FFMA R18, R18, R21, R7 ;  /* 0x0000001512127223 */ /* 0x010fe20000000007 */
[----:B------:R-:W-:-:S02]  /*0900*/  IADD3 R7, PT, PT, R13, 0x28, RZ ;  /* 0x000000280d077810 */ /* 0x000fc40007ffe0ff */
[----:B------:R-:W4:Y:S03]  /*0910*/  LDG.E R21, desc[UR6][R2.64+0xa0] ;  /* 0x0000a00602157981 */ /* 0x000f26000c1e1900 */
[----:B------:R-:W-:-:S04]  /*0920*/  IMAD.WIDE R6, R7, 0x4, R4 ;  /* 0x0000000407067825 */ /* 0x000fc800078e0204 */
[----:B------:R-:W-:Y:S02]  /*0930*/  FFMA R29, R29, R24, R18 ;  /* 0x000000181d1d7223 */ /* 0x000fe40000000012 */
[----:B------:R-:W4:Y:S02]  /*0940*/  LDG.E R18, desc[UR6][R6.64+-0x8] ;  /* 0xfffff80606127981 */ /* 0x000f24000c1e1900 */
[----:B-----5:R-:W-:Y:S02]  /*0950*/  FFMA R24, R14, R17, R29 ;  /* 0x000000110e187223 */ /* 0x020fe4000000001d */
[----:B------:R-:W5:Y:S04]  /*0960*/  LDG.E R14, desc[UR6][R2.64+0xa4] ;  /* 0x0000a406020e7981 */ /* 0x000f68000c1e1900 */
[----:B------:R-:W5:Y:S01]  /*0970*/  LDG.E R17, desc[UR6][R6.64+-0x4] ;  /* 0xfffffc0606117981 */ /* 0x000f62000c1e1900 */
[----:B------:R-:W-:Y:S01]  /*0980*/  FFMA R10, R11, R10, R24 ;  /* 0x0000000a0b0a7223 */ /* 0x000fe20000000018 */
[----:B0-----:R-:W-:-:S02]  /*0990*/  IADD3 R9, PT, PT, R13, 0x2c, RZ ;  /* 0x0000002c0d097810 */ /* 0x001fc40007ffe0ff */
[----:B------:R-:W5:Y:S01]  /*09a0*/  LDG.E R11, desc[UR6][R2.64+0xa8] ;  /* 0x0000a806020b7981 */ /* 0x000f62000c1e1900 */
[----:B---3--:R-:W-:-:S03]  /*09b0*/  FFMA R8, R15, R0, R10 ;  /* 0x000000000f087223 */ /* 0x008fc6000000000a */
[----:B------:R-:W3:Y:S01]  /*09c0*/  LDG.E R0, desc[UR6][R6.64] ;  /* 0x0000000606007981 */ /* 0x000ee2000c1e1900 */
[----:B------:R-:W-:Y:S01]  /*09d0*/  FFMA R12, R19, R12, R8 ;  /* 0x0000000c130c7223 */ /* 0x000fe20000000008 */
[----:B------:R-:W-:Y:S02]  /*09e0*/  IMAD.WIDE R8, R9, 0x4, R4 ;  /* 0x0000000409087825 */ /* 0x000fe400078e0204 */
[----:B------:R0:W3:Y:S04]  /*09f0*/  LDG.E R10, desc[UR6][R6.64+0x4] ;  /* 0x00000406060a7981 */ /* 0x0000e8000c1e1900 */
[----:B------:R-:W3:Y:S01]  /*0a00*/  LDG.E R15, desc[UR6][R2.64+0xac] ;  /* 0x0000ac06020f7981 */ /* 0x000ee2000c1e1900 */
[----:B--2---:R-:W-:-:S03]  /*0a10*/  FFMA R16, R23, R16, R12 ;  /* 0x0000001017107223 */ /* 0x004fc6000000000c */
[----:B------:R-:W2:Y:S04]  /*0a20*/  LDG.E R19, desc[UR6][R2.64+0xb0] ;  /* 0x0000b00602137981 */ /* 0x000ea8000c1e1900 */
[----:B------:R-:W2:Y:S01]  /*0a30*/  LDG.E R12, desc[UR6][R8.64+-0x8] ;  /* 0xfffff806080c7981 */ /* 0x000ea2000c1e1900 */
[----:B------:R-:W-:-:S03]  /*0a40*/  FFMA R25, R25, R22, R16 ;  /* 0x0000001619197223 */ /* 0x000fc60000000010 */
[----:B------:R-:W2:Y:S01]  /*0a50*/  LDG.E R23, desc[UR6][R2.64+0xb4] ;  /* 0x0000b40602177981 */ /* 0x000ea2000c1e1900 */
[----:B0-----:R-:W-:-:S03]  /*0a60*/  IADD3 R7, PT, PT, R13, 0x30, RZ ;  /* 0x000000300d077810 */ /* 0x001fc60007ffe0ff */
[----:B------:R-:W2:Y:S01]  /*0a70*/  LDG.E R16, desc[UR6][R8.64+-0x4] ;  /* 0xfffffc0608107981 */ /* 0x000ea2000c1e1900 */
[----:B------:R-:W-:-:S03]  /*0a80*/  FFMA R27, R27, R20, R25 ;  /* 0x000000141b1b7223 */ /* 0x000fc60000000019 */
[----:B------:R-:W2:Y:S04]  /*0a90*/  LDG.E R22, desc[UR6][R8.64] ;  /* 0x0000000608167981 */ /* 0x000ea8000c1e1900 */
[----:B------:R-:W2:Y:S01]  /*0aa0*/  LDG.E R25, desc[UR6][R2.64+0xb8] ;  /* 0x0000b80602197981 */ /* 0x000ea2000c1e1900 */
[----:B------:R-:W-:Y:S01]  /*0ab0*/  FFMA R26, R28, R26, R27 ;  /* 0x0000001a1c1a7223 */ /* 0x000fe2000000001b */
[----:B------:R-:W-:Y:S02]  /*0ac0*/  IMAD.WIDE R6, R7, 0x4, R4 ;  /* 0x0000000407067825 */ /* 0x000fe400078e0204 */
[----:B------:R5:W2:Y:S04]  /*0ad0*/  LDG.E R24, desc[UR6][R8.64+0x4] ;  /* 0x0000040608187981 */ /* 0x000aa8000c1e1900 */
[----:B------:R-:W2:Y:S04]  /*0ae0*/  LDG.E R27, desc[UR6][R2.64+0xbc] ;  /* 0x0000bc06021b7981 */ /* 0x000ea8000c1e1900 */
[----:B------:R-:W2:Y:S04]  /*0af0*/  LDG.E R20, desc[UR6][R2.64+0xc0] ;  /* 0x0000c00602147981 */ /* 0x000ea8000c1e1900 */
        /* <DEDUP_REMOVED lines=9> */
[----:B------:R-:W-:-:S02]  /*0b90*/  IADD3 R9, PT, PT, R13, 0x34, RZ ;  /* 0x000000340d097810 */ /* 0x000fc40007ffe0ff */
[----:B0-----:R-:W-:-:S05]  /*0ba0*/  IADD3 R7, PT, PT, R13, 0x38, RZ ;  /* 0x000000380d077810 */ /* 0x001fca0007ffe0ff */
[----:B------:R-:W-:-:S04]  /*0bb0*/  IMAD.WIDE R6, R7, 0x4, R4 ;  /* 0x0000000407067825 */ /* 0x000fc800078e0204 */
[----:B---3--:R-:W-:Y:S01]  /*0bc0*/  FFMA R0, R11, R0, R8 ;  /* 0x000000000b007223 */ /* 0x008fe20000000008 */
[----:B------:R-:W-:-:S05]  /*0bd0*/  IMAD.WIDE R8, R9, 0x4, R4 ;  /* 0x0000000409087825 */ /* 0x000fca00078e0204 */
[----:B------:R-:W3:Y:S01]  /*0be0*/  LDG.E R11, desc[UR6][R8.64+-0x8] ;  /* 0xfffff806080b7981 */ /* 0x000ee2000c1e1900 */
[----:B------:R-:W-:-:S03]  /*0bf0*/  FFMA R0, R15, R10, R0 ;  /* 0x0000000a0f007223 */ /* 0x000fc60000000000 */
[----:B------:R-:W3:Y:S04]  /*0c00*/  LDG.E R15, desc[UR6][R8.64+-0x4] ;  /* 0xfffffc06080f7981 */ /* 0x000ee8000c1e1900 */
[----:B------:R-:W3:Y:S01]  /*0c10*/  LDG.E R10, desc[UR6][R8.64] ;  /* 0x00000006080a7981 */ /* 0x000ee2000c1e1900 */
[----:B--2---:R-:W-:-:S03]  /*0c20*/  FFMA R12, R19, R12, R0 ;  /* 0x0000000c130c7223 */ /* 0x004fc60000000000 */
[----:B------:R-:W3:Y:S04]  /*0c30*/  LDG.E R0, desc[UR6][R2.64+0xd0] ;  /* 0x0000d00602007981 */ /* 0x000ee8000c1e1900 */
[----:B------:R-:W2:Y:S01]  /*0c40*/  LDG.E R19, desc[UR6][R2.64+0xd8] ;  /* 0x0000d80602137981 */ /* 0x000ea2000c1e1900 */
[----:B------:R-:W-:-:S03]  /*0c50*/  FFMA R23, R23, R16, R12 ;  /* 0x0000001017177223 */ /* 0x000fc6000000000c */
[----:B------:R-:W2:Y:S04]  /*0c60*/  LDG.E R12, desc[UR6][R2.64+0xd4] ;  /* 0x0000d406020c7981 */ /* 0x000ea8000c1e1900 */
[----:B------:R4:W2:Y:S01]  /*0c70*/  LDG.E R16, desc[UR6][R8.64+0x4] ;  /* 0x0000040608107981 */ /* 0x0008a2000c1e1900 */
[----:B------:R-:W-:-:S03]  /*0c80*/  FFMA R22, R25, R22, R23 ;  /* 0x0000001619167223 */ /* 0x000fc60000000017 */
[----:B------:R-:W2:Y:S04]  /*0c90*/  LDG.E R23, desc[UR6][R2.64+0xdc] ;  /* 0x0000dc0602177981 */ /* 0x000ea8000c1e1900 */
[----:B------:R-:W2:Y:S01]  /*0ca0*/  LDG.E R25, desc[UR6][R6.64+-0x4] ;  /* 0xfffffc0606197981 */ /* 0x000ea2000c1e1900 */
[----:B------:R-:W-:-:S03]  /*0cb0*/  FFMA R27, R27, R24, R22 ;  /* 0x000000181b1b7223 */ /* 0x000fc60000000016 */
        /* <DEDUP_REMOVED lines=9> */
[----:B-----5:R-:W-:Y:S01]  /*0d50*/  FFMA R9, R14, R17, R9 ;  /* 0x000000110e097223 */ /* 0x020fe20000000009 */
[----:B------:R-:W-:-:S03]  /*0d60*/  IADD3 R17, PT, PT, R13, 0x3c, RZ ;  /* 0x0000003c0d117810 */ /* 0x000fc60007ffe0ff */
[----:B------:R-:W-:Y:S02]  /*0d70*/  FFMA R26, R28, R26, R9 ;  /* 0x0000001a1c1a7223 */ /* 0x000fe40000000009 */
[----:B------:R-:W-:Y:S02]  /*0d80*/  IMAD.WIDE R8, R17, 0x4, R4 ;  /* 0x0000000411087825 */ /* 0x000fe400078e0204 */
[----:B------:R-:W5:Y:S04]  /*0d90*/  LDG.E R17, desc[UR6][R2.64+0xf0] ;  /* 0x0000f00602117981 */ /* 0x000f68000c1e1900 */
[----:B------:R-:W5:Y:S01]  /*0da0*/  LDG.E R14, desc[UR6][R8.64+-0x8] ;  /* 0xfffff806080e7981 */ /* 0x000f62000c1e1900 */
[----:B0-----:R-:W-:-:S05]  /*0db0*/  IADD3 R7, PT, PT, R13, 0x40, RZ ;  /* 0x000000400d077810 */ /* 0x001fca0007ffe0ff */
[----:B------:R-:W-:-:S04]  /*0dc0*/  IMAD.WIDE R6, R7, 0x4, R4 ;  /* 0x0000000407067825 */ /* 0x000fc800078e0204 */
[----:B---3--:R-:W-:Y:S02]  /*0dd0*/  FFMA R11, R0, R11, R26 ;  /* 0x0000000b000b7223 */ /* 0x008fe4000000001a */
[----:B------:R-:W3:Y:S02]  /*0de0*/  LDG.E R0, desc[UR6][R8.64] ;  /* 0x0000000608007981 */ /* 0x000ee4000c1e1900 */
[----:B--2---:R-:W-:Y:S02]  /*0df0*/  FFMA R26, R12, R15, R11 ;  /* 0x0000000f0c1a7223 */ /* 0x004fe4000000000b */
[----:B------:R-:W2:Y:S02]  /*0e00*/  LDG.E R11, desc[UR6][R8.64+-0x4] ;  /* 0xfffffc06080b7981 */ /* 0x000ea4000c1e1900 */
[----:B------:R-:W-:Y:S02]  /*0e10*/  FFMA R10, R19, R10, R26 ;  /* 0x0000000a130a7223 */ /* 0x000fe4000000001a */
[----:B------:R-:W2:Y:S02]  /*0e20*/  LDG.E R12, desc[UR6][R2.64+0xf4] ;  /* 0x0000f406020c7981 */ /* 0x000ea4000c1e1900 */
[----:B------:R-:W-:-:S02]  /*0e30*/  FFMA R23, R23, R16, R10 ;  /* 0x0000001017177223 */ /* 0x000fc4000000000a */
[----:B------:R-:W3:Y:S04]  /*0e40*/  LDG.E R19, desc[UR6][R2.64+0xf8] ;  /* 0x0000f80602137981 */ /* 0x000ee8000c1e1900 */
[----:B------:R0:W3:Y:S04]  /*0e50*/  LDG.E R15, desc[UR6][R8.64+0x4] ;  /* 0x00000406080f7981 */ /* 0x0000e8000c1e1900 */
[----:B------:R-:W3:Y:S04]  /*0e60*/  LDG.E R10, desc[UR6][R2.64+0xfc] ;  /* 0x0000fc06020a7981 */ /* 0x000ee8000c1e1900 */
[----:B------:R-:W3:Y:S04]  /*0e70*/  LDG.E R16, desc[UR6][R6.64+-0x8] ;  /* 0xfffff80606107981 */ /* 0x000ee8000c1e1900 */
[----:B------:R-:W3:Y:S01]  /*0e80*/  LDG.E R26, desc[UR6][R6.64+0x4] ;  /* 0x00000406061a7981 */ /* 0x000ee2000c1e1900 */
[----:B------:R-:W-:-:S03]  /*0e90*/  FFMA R27, R20, R27, R23 ;  /* 0x0000001b141b7223 */ /* 0x000fc60000000017 */
[----:B------:R-:W3:Y:S01]  /*0ea0*/  LDG.E R23, desc[UR6][R2.64+0x100] ;  /* 0x0001000602177981 */ /* 0x000ee2000c1e1900 */
[----:B0-----:R-:W-:-:S03]  /*0eb0*/  FFMA R8, R22, R25, R27 ;  /* 0x0000001916087223 */ /* 0x001fc6000000001b */
[----:B------:R-:W3:Y:S04]  /*0ec0*/  LDG.E R20, desc[UR6][R2.64+0x104] ;  /* 0x0001040602147981 */ /* 0x000ee8000c1e1900 */
[----:B------:R-:W3:Y:S01]  /*0ed0*/  LDG.E R25, desc[UR6][R6.64+-0x4] ;  /* 0xfffffc0606197981 */ /* 0x000ee2000c1e1900 */
[----:B----4-:R-:W-:Y:S01]  /*0ee0*/  FFMA R29, R29, R18, R8 ;  /* 0x000000121d1d7223 */ /* 0x010fe20000000008 */
[----:B------:R-:W-:Y:S02]  /*0ef0*/  IADD3 R9, PT, PT, R13, 0x44, RZ ;  /* 0x000000440d097810 */ /* 0x000fe40007ffe0ff */
[----:B------:R0:W4:Y:S04]  /*0f00*/  LDG.E R22, desc[UR6][R6.64] ;  /* 0x0000000606167981 */ /* 0x000128000c1e1900 */
[----:B------:R-:W4:Y:S01]  /*0f10*/  LDG.E R27, desc[UR6][R2.64+0x108] ;  /* 0x00010806021b7981 */ /* 0x000f22000c1e1900 */
[----:B------:R-:W-:Y:S01]  /*0f20*/  FFMA R24, R24, R21, R29 ;  /* 0x0000001518187223 */ /* 0x000fe2000000001d */
[----:B------:R-:W-:-:S02]  /*0f30*/  IMAD.WIDE R8, R9, 0x4, R4 ;  /* 0x0000000409087825 */ /* 0x000fc400078e0204 */
[----:B------:R-:W4:Y:S04]  /*0f40*/  LDG.E R21, desc[UR6][R2.64+0x10c] ;  /* 0x00010c0602157981 */ /* 0x000f28000c1e1900 */
[----:B------:R-:W4:Y:S04]  /*0f50*/  LDG.E R18, desc[UR6][R2.64+0x110] ;  /* 0x0001100602127981 */ /* 0x000f28000c1e1900 */
[----:B------:R-:W4:Y:S01]  /*0f60*/  LDG.E R29, desc[UR6][R8.64+-0x8] ;  /* 0xfffff806081d7981 */ /* 0x000f22000c1e1900 */
[----:B-----5:R-:W-:-:S03]  /*0f70*/  FFMA R24, R17, R14, R24 ;  /* 0x0000000e11187223 */ /* 0x020fc60000000018 */
[----:B------:R-:W5:Y:S04]  /*0f80*/  LDG.E R17, desc[UR6][R2.64+0x114] ;  /* 0x0001140602117981 */ /* 0x000f68000c1e1900 */
[----:B------:R-:W5:Y:S01]  /*0f90*/  LDG.E R14, desc[UR6][R8.64+-0x4] ;  /* 0xfffffc06080e7981 */ /* 0x000f62000c1e1900 */
[----:B0-----:R-:W-:-:S05]  /*0fa0*/  IADD3 R7, PT, PT, R13, 0x48, RZ ;  /* 0x000000480d077810 */ /* 0x001fca0007ffe0ff */
[----:B------:R-:W-:-:S04]  /*0fb0*/  IMAD.WIDE R6, R7, 0x4, R4 ;  /* 0x0000000407067825 */ /* 0x000fc800078e0204 */
[----:B--2---:R-:W-:Y:S02]  /*0fc0*/  FFMA R24, R12, R11, R24 ;  /* 0x0000000b0c187223 */ /* 0x004fe40000000018 */
[----:B------:R-:W2:Y:S02]  /*0fd0*/  LDG.E R11, desc[UR6][R8.64] ;  /* 0x00000006080b7981 */ /* 0x000ea4000c1e1900 */
[----:B---3--:R-:W-:Y:S02]  /*0fe0*/  FFMA R19, R19, R0, R24 ;  /* 0x0000000013137223 */ /* 0x008fe40000000018 */
[----:B------:R-:W2:Y:S04]  /*0ff0*/  LDG.E R0, desc[UR6][R2.64+0x118] ;  /* 0x0001180602007981 */ /* 0x000ea8000c1e1900 */
[----:B------:R0:W3:Y:S01]  /*1000*/  LDG.E R12, desc[UR6][R8.64+0x4] ;  /* 0x00000406080c7981 */ /* 0x0000e2000c1e1900 */
[----:B------:R-:W-:-:S03]  /*1010*/  FFMA R10, R10, R15, R19 ;  /* 0x0000000f0a0a7223 */ /* 0x000fc60000000013 */
[----:B------:R-:W3:Y:S04]  /*1020*/  LDG.E R15, desc[UR6][R2.64+0x11c] ;  /* 0x00011c06020f7981 */ /* 0x000ee8000c1e1900 */
[----:B------:R-:W3:Y:S04]  /*1030*/  LDG.E R19, desc[UR6][R2.64+0x120] ;  /* 0x0001200602137981 */ /* 0x000ee8000c1e1900 */
[----:B------:R-:W3:Y:S01]  /*1040*/  LDG.E R24, desc[UR6][R6.64+0x4] ;  /* 0x0000040606187981 */ /* 0x000ee2000c1e1900 */
[----:B------:R-:W-:-:S03]  /*1050*/  FFMA R23, R23, R16, R10 ;  /* 0x0000001017177223 */ /* 0x000fc6000000000a */
[----:B------:R-:W3:Y:S01]  /*1060*/  LDG.E R10, desc[UR6][R6.64+-0x8] ;  /* 0xfffff806060a7981 */ /* 0x000ee2000c1e1900 */
[----:B0-----:R-:W-:-:S03]  /*1070*/  IADD3 R9, PT, PT, R13, 0x4c, RZ ;  /* 0x0000004c0d097810 */ /* 0x001fc60007ffe0ff */
[----:B------:R-:W3:Y:S01]  /*1080*/  LDG.E R16, desc[UR6][R6.64] ;  /* 0x0000000606107981 */ /* 0x000ee2000c1e1900 */
[----:B------:R-:W-:-:S03]  /*1090*/  FFMA R28, R20, R25, R23 ;  /* 0x00000019141c7223 */ /* 0x000fc60000000017 */
[----:B------:R-:W3:Y:S04]  /*10a0*/  LDG.E R20, desc[UR6][R2.64+0x124] ;  /* 0x0001240602147981 */ /* 0x000ee8000c1e1900 */
[----:B------:R5:W3:Y:S01]  /*10b0*/  LDG.E R23, desc[UR6][R6.64+-0x4] ;  /* 0xfffffc0606177981 */ /* 0x000ae2000c1e1900 */
[----:B----4-:R-:W-:-:S03]  /*10c0*/  FFMA R22, R27, R22, R28 ;  /* 0x000000161b167223 */ /* 0x010fc6000000001c */
[----:B------:R-:W4:Y:S01]  /*10d0*/  LDG.E R25, desc[UR6][R2.64+0x128] ;  /* 0x0001280602197981 */ /* 0x000f22000c1e1900 */
[----:B------:R-:W-:-:S04]  /*10e0*/  IMAD.WIDE R8, R9, 0x4, R4 ;  /* 0x0000000409087825 */ /* 0x000fc800078e0204 */
[----:B------:R-:W-:Y:S02]  /*10f0*/  FFMA R27, R21, R26, R22 ;  /* 0x0000001a151b7223 */ /* 0x000fe40000000016 */
[----:B------:R-:W4:Y:S04]  /*1100*/  LDG.E R21, desc[UR6][R2.64+0x12c] ;  /* 0x00012c0602157981 */ /* 0x000f28000c1e1900 */
[----:B------:R-:W4:Y:S01]  /*1110*/  LDG.E R22, desc[UR6][R8.64+-0x8] ;  /* 0xfffff80608167981 */ /* 0x000f22000c1e1900 */
[----:B------:R-:W-:-:S03]  /*1120*/  FFMA R26, R18, R29, R27 ;  /* 0x0000001d121a7223 */ /* 0x000fc6000000001b */
[----:B------:R-:W4:Y:S04]  /*1130*/  LDG.E R27, desc[UR6][R2.64+0x130] ;  /* 0x00013006021b7981 */ /* 0x000f28000c1e1900 */
[----:B------:R-:W4:Y:S04]  /*1140*/  LDG.E R18, desc[UR6][R2.64+0x134] ;  /* 0x0001340602127981 */ /* 0x000f28000c1e1900 */
[----:B------:R-:W4:Y:S01]  /*1150*/  LDG.E R29, desc[UR6][R8.64+-0x4] ;  /* 0xfffffc06081d7981 */ /* 0x000f22000c1e1900 */
[----:B-----5:R-:W-:-:S03]  /*1160*/  FFMA R7, R17, R14, R26 ;  /* 0x0000000e11077223 */ /* 0x020fc6000000001a */
[----:B------:R-:W5:Y:S04]  /*1170*/  LDG.E R14, desc[UR6][R2.64+0x138] ;  /* 0x00013806020e7981 */ /* 0x000f68000c1e1900 */
[----:B------:R-:W5:Y:S04]  /*1180*/  LDG.E R17, desc[UR6][R8.64] ;  /* 0x0000000608117981 */ /* 0x000f68000c1e1900 */
[----:B------:R0:W5:Y:S04]  /*1190*/  LDG.E R28, desc[UR6][R8.64+0x4] ;  /* 0x00000406081c7981 */ /* 0x000168000c1e1900 */
[----:B------:R-:W5:Y:S01]  /*11a0*/  LDG.E R26, desc[UR6][R2.64+0x13c] ;  /* 0x00013c06021a7981 */ /* 0x000f62000c1e1900 */
[----:B0-----:R-:W-:-:S05]  /*11b0*/  IADD3 R9, PT, PT, R13, 0x54, RZ ;  /* 0x000000540d097810 */ /* 0x001fca0007ffe0ff */
[----:B------:R-:W-:-:S04]  /*11c0*/  IMAD.WIDE R8, R9, 0x4, R4 ;  /* 0x0000000409087825 */ /* 0x000fc800078e0204 */
[----:B--2---:R-:W-:Y:S01]  /*11d0*/  FFMA R0, R0, R11, R7 ;  /* 0x0000000b00007223 */ /* 0x004fe20000000007 */
[----:B------:R-:W-:Y:S01]  /*11e0*/  IADD3 R7, PT, PT, R13, 0x50, RZ ;  /* 0x000000500d077810 */ /* 0x000fe20007ffe0ff */
[----:B------:R-:W2:Y:S04]  /*11f0*/  LDG.E R11, desc[UR6][R2.64+0x140] ;  /* 0x00014006020b7981 */ /* 0x000ea8000c1e1900 */
[----:B------:R-:W-:-:S04]  /*1200*/  IMAD.WIDE R6, R7, 0x4, R4 ;  /* 0x0000000407067825 */ /* 0x000fc800078e0204 */
[----:B---3--:R-:W-:Y:S02]  /*1210*/  FFMA R0, R15, R12, R0 ;  /* 0x0000000c0f007223 */ /* 0x008fe40000000000 */
[----:B------:R-:W3:Y:S04]  /*1220*/  LDG.E R12, desc[UR6][R6.64+-0x4] ;  /* 0xfffffc06060c7981 */ /* 0x000ee8000c1e1900 */
[----:B------:R-:W3:Y:S01]  /*1230*/  LDG.E R15, desc[UR6][R6.64+0x4] ;  /* 0x00000406060f7981 */ /* 0x000ee2000c1e1900 */
[----:B------:R-:W-:-:S03]  /*1240*/  FFMA R19, R19, R10, R0 ;  /* 0x0000000a13137223 */ /* 0x000fc60000000000 */
[----:B------:R-:W2:Y:S04]  /*1250*/  LDG.E R0, desc[UR6][R6.64+-0x8] ;  /* 0xfffff80606007981 */ /* 0x000ea8000c1e1900 */
[----:B------:R0:W3:Y:S01]  /*1260*/  LDG.E R10, desc[UR6][R6.64] ;  /* 0x00000006060a7981 */ /* 0x0000e2000c1e1900 */
[----:B------:R-:W-:-:S03]  /*1270*/  FFMA R20, R20, R23, R19 ;  /* 0x0000001714147223 */ /* 0x000fc60000000013 */
[----:B------:R-:W3:Y:S01]  /*1280*/  LDG.E R19, desc[UR6][R2.64+0x144] ;  /* 0x0001440602137981 */ /* 0x000ee2000c1e1900 */
[----:B----4-:R-:W-:-:S03]  /*1290*/  FFMA R16, R25, R16, R20 ;  /* 0x0000001019107223 */ /* 0x010fc60000000014 */
[----:B------:R-:W4:Y:S01]  /*12a0*/  LDG.E R23, desc[UR6][R2.64+0x148] ;  /* 0x0001480602177981 */ /* 0x000f22000c1e1900 */
[----:B------:R-:W-:-:S03]  /*12b0*/  FFMA R24, R21, R24, R16 ;  /* 0x0000001815187223 */ /* 0x000fc60000000010 */
[----:B------:R-:W4:Y:S04]  /*12c0*/  LDG.E R16, desc[UR6][R2.64+0x14c] ;  /* 0x00014c0602107981 */ /* 0x000f28000c1e1900 */
[----:B------:R-:W4:Y:S01]  /*12d0*/  LDG.E R21, desc[UR6][R2.64+0x150] ;  /* 0x0001500602157981 */ /* 0x000f22000c1e1900 */
[----:B------:R-:W-:-:S03]  /*12e0*/  FFMA R27, R27, R22, R24 ;  /* 0x000000161b1b7223 */ /* 0x000fc60000000018 */
[----:B------:R-:W4:Y:S04]  /*12f0*/  LDG.E R20, desc[UR6][R8.64+-0x8] ;  /* 0xfffff80608147981 */ /* 0x000f28000c1e1900 */
[----:B------:R-:W4:Y:S01]  /*1300*/  LDG.E R25, desc[UR6][R8.64+-0x4] ;  /* 0xfffffc0608197981 */ /* 0x000f22000c1e1900 */
[----:B------:R-:W-:-:S03]  /*1310*/  FFMA R29, R18, R29, R27 ;  /* 0x0000001d121d7223 */ /* 0x000fc6000000001b */
[----:B------:R-:W4:Y:S04]  /*1320*/  LDG.E R18, desc[UR6][R2.64+0x154] ;  /* 0x0001540602127981 */ /* 0x000f28000c1e1900 */
[----:B------:R-:W4:Y:S04]  /*1330*/  LDG.E R22, desc[UR6][R2.64+0x158] ;  /* 0x0001580602167981 */ /* 0x000f28000c1e1900 */
[----:B------:R-:W4:Y:S01]  /*1340*/  LDG.E R27, desc[UR6][R8.64] ;  /* 0x00000006081b7981 */ /* 0x000f22000c1e1900 */
[----:B0-----:R-:W-:Y:S01]  /*1350*/  IADD3 R7, PT, PT, R13, 0x58, RZ ;  /* 0x000000580d077810 */ /* 0x001fe20007ffe0ff */
[----:B-----5:R-:W-:-:S02]  /*1360*/  FFMA R17, R14, R17, R29 ;  /* 0x000000110e117223 */ /* 0x020fc4000000001d */
[----:B------:R0:W5:Y:S02]  /*1370*/  LDG.E R14, desc[UR6][R8.64+0x4] ;  /* 0x00000406080e7981 */ /* 0x000164000c1e1900 */
[----:B------:R-:W-:Y:S02]  /*1380*/  IMAD.WIDE R6, R7, 0x4, R4 ;  /* 0x0000000407067825 */ /* 0x000fe400078e0204 */
[----:B------:R-:W5:Y:S02]  /*1390*/  LDG.E R29, desc[UR6][R2.64+0x15c] ;  /* 0x00015c06021d7981 */ /* 0x000f64000c1e1900 */
[----:B------:R-:W-:Y:S02]  /*13a0*/  FFMA R26, R26, R28, R17 ;  /* 0x0000001c1a1a7223 */ /* 0x000fe40000000011 */
[----:B------:R-:W5:Y:S04]  /*13b0*/  LDG.E R24, desc[UR6][R2.64+0x160] ;  /* 0x0001600602187981 */ /* 0x000f68000c1e1900 */
[----:B------:R-:W5:Y:S01]  /*13c0*/  LDG.E R17, desc[UR6][R6.64+-0x8] ;  /* 0xfffff80606117981 */ /* 0x000f62000c1e1900 */
[----:B0-----:R-:W-:-:S03]  /*13d0*/  IADD3 R9, PT, PT, R13, 0x5c, RZ ;  /* 0x0000005c0d097810 */ /* 0x001fc60007ffe0ff */
[----:B------:R-:W5:Y:S02]  /*13e0*/  LDG.E R28, desc[UR6][R2.64+0x188] ;  /* 0x00018806021c7981 */ /* 0x000f64000c1e1900 */
[----:B------:R-:W-:-:S04]  /*13f0*/  IMAD.WIDE R8, R9, 0x4, R4 ;  /* 0x0000000409087825 */ /* 0x000fc800078e0204 */
[----:B--2---:R-:W-:Y:S02]  /*1400*/  FFMA R0, R11, R0, R26 ;  /* 0x000000000b007223 */ /* 0x004fe4000000001a */
[----:B------:R-:W2:Y:S04]  /*1410*/  LDG.E R11, desc[UR6][R2.64+0x164] ;  /* 0x00016406020b7981 */ /* 0x000ea8000c1e1900 */
[----:B------:R-:W2:Y:S01]  /*1420*/  LDG.E R26, desc[UR6][R2.64+0x18c] ;  /* 0x00018c06021a7981 */ /* 0x000ea2000c1e1900 */
[----:B---3--:R-:W-:-:S03]  /*1430*/  FFMA R0, R19, R12, R0 ;  /* 0x0000000c13007223 */ /* 0x008fc60000000000 */
[----:B------:R-:W3:Y:S01]  /*1440*/  LDG.E R12, desc[UR6][R6.64+0x4] ;  /* 0x00000406060c7981 */ /* 0x000ee2000c1e1900 */
[----:B----4-:R-:W-:-:S03]  /*1450*/  FFMA R23, R23, R10, R0 ;  /* 0x0000000a17177223 */ /* 0x010fc60000000000 */
[----:B------:R-:W2:Y:S01]  /*1460*/  LDG.E R0, desc[UR6][R6.64+-0x4] ;  /* 0xfffffc0606007981 */ /* 0x000ea2000c1e1900 */
[----:B------:R-:W-:-:S03]  /*1470*/  FFMA R16, R16, R15, R23 ;  /* 0x0000000f10107223 */ /* 0x000fc60000000017 */
[----:B------:R-:W4:Y:S04]  /*1480*/  LDG.E R10, desc[UR6][R2.64+0x168] ;  /* 0x00016806020a7981 */ /* 0x000f28000c1e1900 */
[----:B------:R-:W4:Y:S01]  /*1490*/  LDG.E R15, desc[UR6][R6.64] ;  /* 0x00000006060f7981 */ /* 0x000f22000c1e1900 */
[----:B------:R-:W-:-:S03]  /*14a0*/  FFMA R21, R21, R20, R16 ;  /* 0x0000001415157223 */ /* 0x000fc60000000010 */
[----:B------:R-:W3:Y:S04]  /*14b0*/  LDG.E R19, desc[UR6][R2.64+0x16c] ;  /* 0x00016c0602137981 */ /* 0x000ee8000c1e1900 */
[----:B------:R-:W3:Y:S01]  /*14c0*/  LDG.E R16, desc[UR6][R2.64+0x170] ;  /* 0x0001700602107981 */ /* 0x000ee2000c1e1900 */
[----:B------:R-:W-:-:S03]  /*14d0*/  FFMA R25, R18, R25, R21 ;  /* 0x0000001912197223 */ /* 0x000fc60000000015 */
[----:B------:R-:W3:Y:S04]  /*14e0*/  LDG.E R21, desc[UR6][R8.64+-0x8] ;  /* 0xfffff80608157981 */ /* 0x000ee8000c1e1900 */
[----:B------:R-:W3:Y:S01]  /*14f0*/  LDG.E R18, desc[UR6][R2.64+0x174] ;  /* 0x0001740602127981 */ /* 0x000ee2000c1e1900 */
[----:B------:R-:W-:-:S03]  /*1500*/  FFMA R22, R22, R27, R25 ;  /* 0x0000001b16167223 */ /* 0x000fc60000000019 */
[----:B------:R-:W3:Y:S01]  /*1510*/  LDG.E R23, desc[UR6][R8.64+-0x4] ;  /* 0xfffffc0608177981 */ /* 0x000ee2000c1e1900 */
[----:B------:R-:W-:-:S03]  /*1520*/  IADD3 R25, PT, PT, R13, 0x60, RZ ;  /* 0x000000600d197810 */ /* 0x000fc60007ffe0ff */
[----:B------:R-:W3:Y:S04]  /*1530*/  LDG.E R6, desc[UR6][R2.64+0x178] ;  /* 0x0001780602067981 */ /* 0x000ee8000c1e1900 */
[----:B------:R-:W3:Y:S01]  /*1540*/  LDG.E R7, desc[UR6][R8.64] ;  /* 0x0000000608077981 */ /* 0x000ee2000c1e1900 */
[----:B------:R-:W-:-:S04]  /*1550*/  IMAD.WIDE R4, R25, 0x4, R4 ;  /* 0x0000000419047825 */ /* 0x000fc800078e0204 */
[----:B-----5:R-:W-:Y:S01]  /*1560*/  FFMA R29, R29, R14, R22 ;  /* 0x0000000e1d1d7223 */ /* 0x020fe20000000016 */
[----:B------:R0:W5:Y:S04]  /*1570*/  LDG.E R25, desc[UR6][R8.64+0x4] ;  /* 0x0000040608197981 */ /* 0x000168000c1e1900 */
[----:B------:R-:W5:Y:S04]  /*1580*/  LDG.E R20, desc[UR6][R2.64+0x17c] ;  /* 0x00017c0602147981 */ /* 0x000f68000c1e1900 */
[----:B------:R-:W5:Y:S04]  /*1590*/  LDG.E R14, desc[UR6][R2.64+0x180] ;  /* 0x00018006020e7981 */ /* 0x000f68000c1e1900 */
[----:B------:R-:W5:Y:S01]  /*15a0*/  LDG.E R27, desc[UR6][R4.64+-0x8] ;  /* 0xfffff806041b7981 */ /* 0x000f62000c1e1900 */
[----:B0-----:R-:W-:-:S03]  /*15b0*/  FFMA R8, R24, R17, R29 ;  /* 0x0000001118087223 */ /* 0x001fc6000000001d */
[----:B------:R-:W5:Y:S04]  /*15c0*/  LDG.E R24, desc[UR6][R2.64+0x184] ;  /* 0x0001840602187981 */ /* 0x000f68000c1e1900 */
[----:B------:R-:W5:Y:S04]  /*15d0*/  LDG.E R29, desc[UR6][R4.64+-0x4] ;  /* 0xfffffc06041d7981 */ /* 0x000f68000c1e1900 */
[----:B------:R-:W5:Y:S04]  /*15e0*/  LDG.E R22, desc[UR6][R4.64] ;  /* 0x0000000604167981 */ /* 0x000f68000c1e1900 */
[----:B------:R-:W5:Y:S01]  /*15f0*/  LDG.E R17, desc[UR6][R4.64+0x4] ;  /* 0x0000040604117981 */ /* 0x000f62000c1e1900 */
[----:B--2---:R-:W-:-:S02]  /*1600*/  FFMA R11, R11, R0, R8 ;  /* 0x000000000b0b7223 */ /* 0x004fc40000000008 */
[----:B------:R-:W0:Y:S02]  /*1610*/  LDC.64 R8, c[0x0][0x388] ;  /* 0x0000e200ff087b82 */ /* 0x000e240000000a00 */
[----:B----4-:R-:W-:-:S04]  /*1620*/  FFMA R10, R10, R15, R11 ;  /* 0x0000000f0a0a7223 */ /* 0x010fc8000000000b */
[----:B---3--:R-:W-:-:S04]  /*1630*/  FFMA R19, R19, R12, R10 ;  /* 0x0000000c13137223 */ /* 0x008fc8000000000a */
[----:B------:R-:W-:-:S04]  /*1640*/  FFMA R19, R16, R21, R19 ;  /* 0x0000001510137223 */ /* 0x000fc80000000013 */
[----:B------:R-:W-:-:S04]  /*1650*/  FFMA R19, R18, R23, R19 ;  /* 0x0000001712137223 */ /* 0x000fc80000000013 */
[----:B------:R-:W-:-:S04]  /*1660*/  FFMA R7, R6, R7, R19 ;  /* 0x0000000706077223 */ /* 0x000fc80000000013 */
[----:B-----5:R-:W-:-:S04]  /*1670*/  FFMA R7, R20, R25, R7 ;  /* 0x0000001914077223 */ /* 0x020fc80000000007 */
[----:B------:R-:W-:-:S04]  /*1680*/  FFMA R27, R14, R27, R7 ;  /* 0x0000001b0e1b7223 */ /* 0x000fc80000000007 */
[----:B------:R-:W-:-:S04]  /*1690*/  FFMA R27, R24, R29, R27 ;  /* 0x0000001d181b7223 */ /* 0x000fc8000000001b */
[----:B------:R-:W-:Y:S01]  /*16a0*/  FFMA R27, R28, R22, R27 ;  /* 0x000000161c1b7223 */ /* 0x000fe2000000001b */
[----:B0-----:R-:W-:-:S04]  /*16b0*/  IMAD.WIDE R8, R13, 0x4, R8 ;  /* 0x000000040d087825 */ /* 0x001fc800078e0208 */
[----:B------:R-:W-:-:S05]  /*16c0*/  FFMA R17, R26, R17, R27 ;  /* 0x000000111a117223 */ /* 0x000fca000000001b */
[----:B------:R-:W-:Y:S01]  /*16d0*/  STG.E desc[UR6][R8.64], R17 ;  /* 0x0000001108007986 */ /* 0x000fe2000c101906 */
[----:B------:R-:W-:Y:S05]  /*16e0*/  EXIT ;  /* 0x000000000000794d */ /* 0x000fea0003800000 */
.L_x_6:
        /* <DEDUP_REMOVED lines=9> */
.L_x_10:


//--------------------- .text._Z13conv1DKernel0PfS_S_ --------------------------
	.section	.text._Z13conv1DKernel0PfS_S_,"ax",@progbits
	.align	128
        .global         _Z13conv1DKernel0PfS_S_
        .type           _Z13conv1DKernel0PfS_S_,@function
        .size           _Z13conv1DKernel0PfS_S_,(.L_x_11 - _Z13conv1DKernel0PfS_S_)
        .other          _Z13conv1DKernel0PfS_S_,@"STO_CUDA_ENTRY STV_DEFAULT"
_Z13conv1DKernel0PfS_S_:
.text._Z13conv1DKernel0PfS_S_:
        /* <DEDUP_REMOVED lines=9> */
[----:B------:R-:W2:Y:S07]  /*0090*/  LDCU.64 UR6, c[0x0][0x358] ;  /* 0x00006b00ff0677ac */ /* 0x000eae0008000a00 */
[----:B------:R-:W3:Y:S01]  /*00a0*/  LDC.64 R6, c[0x0][0x390] ;  /* 0x0000e400ff067b82 */ /* 0x000ee20000000a00 */
[----:B0-----:R-:W-:-:S04]  /*00b0*/  UIADD3 UR4, UP0, UPT, UR4, 0x8, URZ ;  /* 0x0000000804047890 */ /* 0x001fc8000ff1e0ff */
[----:B------:R-:W-:Y:S02]  /*00c0*/  UIADD3.X UR5, UPT, UPT, URZ, UR5, URZ, UP0, !UPT ;  /* 0x00000005ff057290 */ /* 0x000fe400087fe4ff */
[----:B------:R-:W-:Y:S01]  /*00d0*/  MOV R4, UR4 ;  /* 0x0000000400047c02 */ /* 0x000fe20008000f00 */
[----:B-1----:R-:W-:-:S03]  /*00e0*/  IMAD.WIDE R2, R9, 0x4, R2 ;  /* 0x0000000409027825 */ /* 0x002fc600078e0202 */
[----:B------:R-:W-:Y:S02]  /*00f0*/  MOV R5, UR5 ;  /* 0x0000000500057c02 */ /* 0x000fe40008000f00 */
[----:B--2---:R-:W-:Y:S01]  /*0100*/  STG.E desc[UR6][R2.64], RZ ;  /* 0x000000ff02007986 */ /* 0x004fe2000c101906 */
[----:B------:R-:W-:-:S03]  /*0110*/  IMAD.WIDE R12, R9, 0x4, R4 ;  /* 0x00000004090c7825 */ /* 0x000fc600078e0204 */
[----:B---3--:R-:W2:Y:S04]  /*0120*/  LDG.E R0, desc[UR6][R6.64] ;  /* 0x0000000606007981 */ /* 0x008ea8000c1e1900 */
[----:B------:R-:W2:Y:S02]  /*0130*/  LDG.E R11, desc[UR6][R12.64+-0x8] ;  /* 0xfffff8060c0b7981 */ /* 0x000ea4000c1e1900 */
[----:B--2---:R-:W-:-:S05]  /*0140*/  FFMA R11, R0, R11, RZ ;  /* 0x0000000b000b7223 */ /* 0x004fca00000000ff */
[----:B------:R0:W-:Y:S04]  /*0150*/  STG.E desc[UR6][R2.64], R11 ;  /* 0x0000000b02007986 */ /* 0x0001e8000c101906 */
[----:B------:R-:W2:Y:S04]  /*0160*/  LDG.E R0, desc[UR6][R6.64+0x4] ;  /* 0x0000040606007981 */ /* 0x000ea8000c1e1900 */
[----:B------:R-:W2:Y:S02]  /*0170*/  LDG.E R8, desc[UR6][R12.64+-0x4] ;  /* 0xfffffc060c087981 */ /* 0x000ea4000c1e1900 */
[----:B--2---:R-:W-:-:S05]  /*0180*/  FFMA R15, R0, R8, R11 ;  /* 0x00000008000f7223 */ /* 0x004fca000000000b */
[----:B------:R1:W-:Y:S04]  /*0190*/  STG.E desc[UR6][R2.64], R15 ;  /* 0x0000000f02007986 */ /* 0x0003e8000c101906 */
[----:B------:R-:W2:Y:S04]  /*01a0*/  LDG.E R0, desc[UR6][R6.64+0x8] ;  /* 0x0000080606007981 */ /* 0x000ea8000c1e1900 */
[----:B------:R-:W2:Y:S02]  /*01b0*/  LDG.E R8, desc[UR6][R12.64] ;  /* 0x000000060c087981 */ /* 0x000ea4000c1e1900 */
[----:B--2---:R-:W-:-:S05]  /*01c0*/  FFMA R17, R0, R8, R15 ;  /* 0x0000000800117223 */ /* 0x004fca000000000f */
[----:B------:R2:W-:Y:S04]  /*01d0*/  STG.E desc[UR6][R2.64], R17 ;  /* 0x0000001102007986 */ /* 0x0005e8000c101906 */
[----:B------:R-:W3:Y:S04]  /*01e0*/  LDG.E R8, desc[UR6][R12.64+0x4] ;  /* 0x000004060c087981 */ /* 0x000ee8000c1e1900 */
[----:B------:R-:W3:Y:S01]  /*01f0*/  LDG.E R0, desc[UR6][R6.64+0xc] ;  /* 0x00000c0606007981 */ /* 0x000ee2000c1e1900 */
[----:B0-----:R-:W-:-:S05]  /*0200*/  IADD3 R11, PT, PT, R9, 0x4, RZ ;  /* 0x00000004090b7810 */ /* 0x001fca0007ffe0ff */
[----:B------:R-:W-:-:S04]  /*0210*/  IMAD.WIDE R10, R11, 0x4, R4 ;  /* 0x000000040b0a7825 */ /* 0x000fc800078e0204 */
[----:B---3--:R-:W-:-:S05]  /*0220*/  FFMA R19, R0, R8, R17 ;  /* 0x0000000800137223 */ /* 0x008fca0000000011 */
[----:B------:R0:W-:Y:S04]  /*0230*/  STG.E desc[UR6][R2.64], R19 ;  /* 0x0000001302007986 */ /* 0x0001e8000c101906 */
[----:B------:R-:W1:Y:S04]  /*0240*/  LDG.E R0, desc[UR6][R6.64+0x10] ;  /* 0x0000100606007981 */ /* 0x000e68000c1e1900 */
[----:B------:R-:W1:Y:S02]  /*0250*/  LDG.E R8, desc[UR6][R10.64+-0x8] ;  /* 0xfffff8060a087981 */ /* 0x000e64000c1e1900 */
[----:B-1----:R-:W-:-:S05]  /*0260*/  FFMA R15, R0, R8, R19 ;  /* 0x00000008000f7223 */ /* 0x002fca0000000013 */
[----:B------:R1:W-:Y:S04]  /*0270*/  STG.E desc[UR6][R2.64], R15 ;  /* 0x0000000f02007986 */ /* 0x0003e8000c101906 */
[----:B------:R-:W2:Y:S04]  /*0280*/  LDG.E R0, desc[UR6][R6.64+0x14] ;  /* 0x0000140606007981 */ /* 0x000ea8000c1e1900 */
[----:B------:R-:W2:Y:S02]  /*0290*/  LDG.E R8, desc[UR6][R10.64+-0x4] ;  /* 0xfffffc060a087981 */ /* 0x000ea4000c1e1900 */
[----:B--2---:R-:W-:-:S05]  /*02a0*/  FFMA R17, R0, R8, R15 ;  /* 0x0000000800117223 */ /* 0x004fca000000000f */
[----:B------:R2:W-:Y:S04]  /*02b0*/  STG.E desc[UR6][R2.64], R17 ;  /* 0x0000001102007986 */ /* 0x0005e8000c101906 */
[----:B------:R-:W0:Y:S04]  /*02c0*/  LDG.E R0, desc[UR6][R6.64+0x18] ;  /* 0x0000180606007981 */ /* 0x000e28000c1e1900 */
[----:B------:R-:W0:Y:S02]  /*02d0*/  LDG.E R8, desc[UR6][R10.64] ;  /* 0x000000060a087981 */ /* 0x000e24000c1e1900 */
[----:B0-----:R-:W-:-:S05]  /*02e0*/  FFMA R19, R0, R8, R17 ;  /* 0x0000000800137223 */ /* 0x001fca0000000011 */
[----:B------:R0:W-:Y:S04]  /*02f0*/  STG.E desc[UR6][R2.64], R19 ;  /* 0x0000001302007986 */ /* 0x0001e8000c101906 */
[----:B------:R-:W1:Y:S04]  /*0300*/  LDG.E R8, desc[UR6][R10.64+0x4] ;  /* 0x000004060a087981 */ /* 0x000e68000c1e1900 */
[----:B------:R-:W1:Y:S01]  /*0310*/  LDG.E R0, desc[UR6][R6.64+0x1c] ;  /* 0x00001c0606007981 */ /* 0x000e62000c1e1900 */
[----:B------:R-:W-:-:S05]  /*0320*/  IADD3 R13, PT, PT, R9, 0x8, RZ ;  /* 0x00000008090d7810 */ /* 0x000fca0007ffe0ff */
[----:B------:R-:W-:-:S04]  /*0330*/  IMAD.WIDE R12, R13, 0x4, R4 ;  /* 0x000000040d0c7825 */ /* 0x000fc800078e0204 */
        /* <DEDUP_REMOVED lines=11> */
[----:B------:R-:W1:Y:S02]  /*03f0*/  LDG.E R8, desc[UR6][R12.64] ;  /* 0x000000060c087981 */ /* 0x000e64000c1e1900 */
[----:B-1----:R-:W-:-:S05]  /*0400*/  FFMA R15, R0, R8, R19 ;  /* 0x00000008000f7223 */ /* 0x002fca0000000013 */
[----:B------:R1:W-:Y:S04]  /*0410*/  STG.E desc[UR6][R2.64], R15 ;  /* 0x0000000f02007986 */ /* 0x0003e8000c101906 */
[----:B------:R-:W2:Y:S04]  /*0420*/  LDG.E R8, desc[UR6][R12.64+0x4] ;  /* 0x000004060c087981 */ /* 0x000ea8000c1e1900 */
[----:B------:R-:W2:Y:S01]  /*0430*/  LDG.E R0, desc[UR6][R6.64+0x2c] ;  /* 0x00002c0606007981 */ /* 0x000ea2000c1e1900 */
[----:B------:R-:W-:-:S05]  /*0440*/  IADD3 R11, PT, PT, R9, 0xc, RZ ;  /* 0x0000000c090b7810 */ /* 0x000fca0007ffe0ff */
[----:B------:R-:W-:-:S04]  /*0450*/  IMAD.WIDE R10, R11, 0x4, R4 ;  /* 0x000000040b0a7825 */ /* 0x000fc800078e0204 */
        /* <DEDUP_REMOVED lines=15> */
[----:B------:R-:W0:Y:S01]  /*0550*/  LDG.E R0, desc[UR6][R6.64+0x3c] ;  /* 0x00003c0606007981 */ /* 0x000e22000c1e1900 */
[----:B------:R-:W-:-:S05]  /*0560*/  IADD3 R13, PT, PT, R9, 0x10, RZ ;  /* 0x00000010090d7810 */ /* 0x000fca0007ffe0ff */
[----:B------:R-:W-:-:S04]  /*0570*/  IMAD.WIDE R12, R13, 0x4, R4 ;  /* 0x000000040d0c7825 */ /* 0x000fc800078e0204 */
        /* <DEDUP_REMOVED lines=337> */
[----:B------:R-:W-:Y:S04]  /*1a90*/  STG.E desc[UR6][R2.64], R19 ;  /* 0x0000001302007986 */ /* 0x000fe8000c101906 */
        /* <DEDUP_REMOVED lines=23> */
[----:B------:R-:W-:Y:S04]  /*1c10*/  STG.E desc[UR6][R2.64], R17 ;  /* 0x0000001102007986 */ /* 0x000fe8000c101906 */
[----:B------:R-:W3:Y:S04]  /*1c20*/  LDG.E R0, desc[UR6][R6.64+0x180] ;  /* 0x0001800606007981 */ /* 0x000ee8000c1e1900 */
[----:B------:R-:W3:Y:S02]  /*1c30*/  LDG.E R9, desc[UR6][R4.64+-0x8] ;  /* 0xfffff80604097981 */ /* 0x000ee4000c1e1900 */
[----:B---3--:R-:W-:-:S05]  /*1c40*/  FFMA R9, R0, R9, R17 ;  /* 0x0000000900097223 */ /* 0x008fca0000000011 */
[----:B------:R0:W-:Y:S04]  /*1c50*/  STG.E desc[UR6][R2.64], R9 ;  /* 0x0000000902007986 */ /* 0x0001e8000c101906 */
[----:B------:R-:W3:Y:S04]  /*1c60*/  LDG.E R0, desc[UR6][R6.64+0x184] ;  /* 0x0001840606007981 */ /* 0x000ee8000c1e1900 */
[----:B------:R-:W3:Y:S02]  /*1c70*/  LDG.E R8, desc[UR6][R4.64+-0x4] ;  /* 0xfffffc0604087981 */ /* 0x000ee4000c1e1900 */
[----:B---3--:R-:W-:-:S05]  /*1c80*/  FFMA R11, R0, R8, R9 ;  /* 0x00000008000b7223 */ /* 0x008fca0000000009 */
[----:B------:R-:W-:Y:S04]  /*1c90*/  STG.E desc[UR6][R2.64], R11 ;  /* 0x0000000b02007986 */ /* 0x000fe8000c101906 */
[----:B------:R-:W2:Y:S04]  /*1ca0*/  LDG.E R0, desc[UR6][R6.64+0x188] ;  /* 0x0001880606007981 */ /* 0x000ea8000c1e1900 */
[----:B------:R-:W2:Y:S02]  /*1cb0*/  LDG.E R8, desc[UR6][R4.64] ;  /* 0x0000000604087981 */ /* 0x000ea4000c1e1900 */
[----:B--2---:R-:W-:-:S05]  /*1cc0*/  FFMA R13, R0, R8, R11 ;  /* 0x00000008000d7223 */ /* 0x004fca000000000b */
[----:B------:R-:W-:Y:S04]  /*1cd0*/  STG.E desc[UR6][R2.64], R13 ;  /* 0x0000000d02007986 */ /* 0x000fe8000c101906 */
[----:B------:R-:W0:Y:S04]  /*1ce0*/  LDG.E R0, desc[UR6][R6.64+0x18c] ;  /* 0x00018c0606007981 */ /* 0x000e28000c1e1900 */
[----:B------:R-:W0:Y:S02]  /*1cf0*/  LDG.E R8, desc[UR6][R4.64+0x4] ;  /* 0x0000040604087981 */ /* 0x000e24000c1e1900 */
[----:B0-----:R-:W-:-:S05]  /*1d00*/  FFMA R9, R0, R8, R13 ;  /* 0x0000000800097223 */ /* 0x001fca000000000d */
[----:B------:R-:W-:Y:S01]  /*1d10*/  STG.E desc[UR6][R2.64], R9 ;  /* 0x0000000902007986 */ /* 0x000fe2000c101906 */
[----:B------:R-:W-:Y:S05]  /*1d20*/  EXIT ;  /* 0x000000000000794d */ /* 0x000fea0003800000 */
.L_x_7:
        /* <DEDUP_REMOVED lines=13> */
.L_x_11:


//--------------------- .nv.shared._Z13conv1DKernel3PfS_ --------------------------
	.section	.nv.shared._Z13conv1DKernel3PfS_,"aw",@nobits
	.sectionflags	@""
	.align	4
.nv.shared._Z13conv1DKernel3PfS_:
	.zero		3468


//--------------------- .nv.shared.reserved.0     --------------------------
	.section	.nv.shared.reserved.0,"aw",@nobits
	.weak		__nv_reservedSMEM_offset_0_alias
	.size		__nv_reservedSMEM_offset_0_alias, 0, 64
	.other		__nv_reservedSMEM_offset_0_alias,@"STO_CUDA_RESERVED_SHARED STV_DEFAULT"
__nv_reservedSMEM_offset_0_alias:
	.zero		0
	.zero		64


//--------------------- .nv.constant0._Z13conv1DKernel3PfS_ --------------------------
	.section	.nv.constant0._Z13conv1DKernel3PfS_,"a",@progbits
	.sectionflags	@""
	.align	4
.nv.constant0._Z13conv1DKernel3PfS_:
	.zero		912


//--------------------- .nv.constant0._Z13conv1DKernel2PfS_ --------------------------
	.section	.nv.constant0._Z13conv1DKernel2PfS_,"a",@progbits
	.sectionflags	@""
	.align	4
.nv.constant0._Z13conv1DKernel2PfS_:
	.zero		912


//--------------------- .nv.constant0._Z13conv1DKernel1PfS_S_ --------------------------
	.section	.nv.constant0._Z13conv1DKernel1PfS_S_,"a",@progbits
	.sectionflags	@""
	.align	4
.nv.constant0._Z13conv1DKernel1PfS_S_:
	.zero		920


//--------------------- .nv.constant0._Z13conv1DKernel0PfS_S_ --------------------------
	.section	.nv.constant0._Z13conv1DKernel0PfS_S_,"a",@progbits
	.sectionflags	@""
	.align	4
.nv.constant0._Z13conv1DKernel0PfS_S_:
	.zero		920


//--------------------- SYMBOLS --------------------------

	.type		.nv.reservedSmem.offset0,@object
	.size		.nv.reservedSmem.offset0,0x4
	.type		.nv.reservedSmem.cap,@object
	.size		.nv.reservedSmem.cap,0x4
